// auto-generated by cutlass_sweep.epilogue — config: {"arch": "sm_90", "cluster_m": 1, "cluster_n": 1, "dtype": "bf16", "fusion": "relu", "tile_k": 64, "tile_m": 256, "tile_n": 128}
#include "cutlass/cutlass.h"
#include "cutlass/gemm/collective/collective_builder.hpp"
#include "cutlass/gemm/device/gemm_universal_adapter.h"
#include "cutlass/gemm/kernel/gemm_universal.hpp"
#include "cutlass/epilogue/collective/collective_builder.hpp"
#include "cutlass/epilogue/fusion/operations.hpp"
#include "cutlass/epilogue/thread/activation.h"

using Elem = cutlass::bfloat16_t;
using Acc  = float;
using TileShape    = cute::Shape<cute::_256, cute::_128, cute::_64>;
using ClusterShape = cute::Shape<cute::_1, cute::_1, cute::_1>;
using FusionOp     = cutlass::epilogue::fusion::LinCombEltAct<cutlass::epilogue::thread::ReLU, Elem, Acc>;

using CollectiveEpilogue = typename cutlass::epilogue::collective::CollectiveBuilder<
    cutlass::arch::Sm90, cutlass::arch::OpClassTensorOp,
    TileShape, ClusterShape,
    cutlass::epilogue::collective::EpilogueTileAuto,
    Acc, Acc,
    Elem, cutlass::layout::RowMajor, 128 / cutlass::sizeof_bits<Elem>::value,
    Elem, cutlass::layout::RowMajor, 128 / cutlass::sizeof_bits<Elem>::value,
    cutlass::epilogue::TmaWarpSpecializedCooperative,
    FusionOp
  >::CollectiveOp;

using CollectiveMainloop = typename cutlass::gemm::collective::CollectiveBuilder<
    cutlass::arch::Sm90, cutlass::arch::OpClassTensorOp,
    Elem, cutlass::layout::RowMajor, 128 / cutlass::sizeof_bits<Elem>::value,
    Elem, cutlass::layout::ColumnMajor, 128 / cutlass::sizeof_bits<Elem>::value,
    Acc,
    TileShape, ClusterShape,
    cutlass::gemm::collective::StageCountAutoCarveout<
        static_cast<int>(sizeof(typename CollectiveEpilogue::SharedStorage))>,
    cutlass::gemm::KernelTmaWarpSpecializedCooperative
  >::CollectiveOp;

using GemmKernel = cutlass::gemm::kernel::GemmUniversal<
    cute::Shape<int,int,int,int>, CollectiveMainloop, CollectiveEpilogue>;
using Gemm = cutlass::gemm::device::GemmUniversalAdapter<GemmKernel>;

auto* _anchor = &cutlass::device_kernel<GemmKernel>;


// ===== COMPILED SASS (sm_90a) =====

	.target	sm_90a

	.elftype	@"ET_EXEC"


//--------------------- .note.nv.tkinfo           --------------------------
	.section	.note.nv.tkinfo,"",@"SHT_NOTE"
	.sectionflags	@"SHF_NOTE_NV_TKINFO"
	.tkinfo
        /*0018*/ 	.word	0x00000002
        /*0030*/ 	.string	""
        /*0030*/ 	.string	"ptxas"
        /*0030*/ 	.string	"Cuda compilation tools, release 13.0, V13.0.88"
        /*0030*/ 	.string	"Build cuda_13.0.r13.0/compiler.36424714_0"
        /*0030*/ 	.string	"-arch sm_90a -m 64 "



//--------------------- .note.nv.cuinfo           --------------------------
	.section	.note.nv.cuinfo,"",@"SHT_NOTE"
	.sectionflags	@"SHF_NOTE_NV_CUINFO"
        /*0018*/ 	.short	0x0002
        /*001a*/ 	.short	0x005a
        /*001c*/ 	.short	0x0082
	.zero		2


//--------------------- .nv.info                  --------------------------
	.section	.nv.info,"",@"SHT_CUDA_INFO"
	.align	4


	//----- nvinfo : EIATTR_REGCOUNT
	.align		4
        /*0000*/ 	.byte	0x04, 0x2f
        /*0002*/ 	.short	(.L_18 - .L_17)
	.align		4
.L_17:
        /*0004*/ 	.word	index@(_ZN7cutlass13device_kernelINS_4gemm6kernel13GemmUniversalIN4cute5tupleIJiiiiEEENS1_10collective13CollectiveMmaINS1_34MainloopSm90TmaGmmaWarpSpecializedILi4ENS5_IJNS4_1CILi1EEESB_SB_EEENS1_35KernelTmaWarpSpecializedCooperativeEEENS5_IJNSA_ILi256EEENSA_ILi128EEENSA_ILi64EEEEEENS_10bfloat16_tENS5_IJlSB_lEEESJ_SK_NS4_8TiledMMAINS4_8MMA_AtomIJNS4_4SM904GMMA28MMA_64x128x16_F32BF16BF16_SSILNSO_5MajorE0ELSQ_0ELNSO_7ScaleInE1ELSR_1EEEEEENS4_6LayoutINS5_IJNSA_ILi2EEESB_SB_EEENS5_IJSB_NSA_ILi0EEESX_EEEEENS5_IJNS4_10UnderscoreES10_S10_EEEEENS4_13SM90_TMA_LOADENS4_14ComposedLayoutINS4_7SwizzleILi3ELi4ELi3EEENS4_18smem_ptr_flag_bitsILi16EEENSU_INS5_IJNSA_ILi8EEESH_EEENS5_IJSH_SB_EEEEEEEvNS4_8identityES13_S1D_vS1E_EENS_8epilogue10collective18CollectiveEpilogueINS1G_22Sm90TmaWarpSpecializedILi4ELi2ELi16ELb1ELb0EEEJSI_NS5_IJSG_NSA_ILi32EEEEEESJ_SK_SJ_SK_NS1G_6fusion15FusionCallbacksIS1K_NS1N_13LinCombEltActINS1G_6thread4ReLuESJ_fSJ_fLNS_15FloatRoundStyleE2EEESI_S1M_JEEES13_NS14_INS15_ILi2ELi4ELi3EEES18_NSU_INS5_IJS19_S1L_EEENS5_IJS1L_SB_EEEEEEENS4_17SM75_U32x4_LDSM_NENS4_14SM90_TMA_STOREES1Z_NS4_17SM90_U32x4_STSM_NENS4_9Copy_AtomIJS22_NS_6half_tEEEEvEEEvvEEEEvNT_6ParamsE)
        /*0008*/ 	.word	0x000000a8


	//----- nvinfo : EIATTR_FRAME_SIZE
	.align		4
.L_18:
        /*000c*/ 	.byte	0x04, 0x11
        /*000e*/ 	.short	(.L_20 - .L_19)
	.align		4
.L_19:
        /*0010*/ 	.word	index@(_ZN7cutlass13device_kernelINS_4gemm6kernel13GemmUniversalIN4cute5tupleIJiiiiEEENS1_10collective13CollectiveMmaINS1_34MainloopSm90TmaGmmaWarpSpecializedILi4ENS5_IJNS4_1CILi1EEESB_SB_EEENS1_35KernelTmaWarpSpecializedCooperativeEEENS5_IJNSA_ILi256EEENSA_ILi128EEENSA_ILi64EEEEEENS_10bfloat16_tENS5_IJlSB_lEEESJ_SK_NS4_8TiledMMAINS4_8MMA_AtomIJNS4_4SM904GMMA28MMA_64x128x16_F32BF16BF16_SSILNSO_5MajorE0ELSQ_0ELNSO_7ScaleInE1ELSR_1EEEEEENS4_6LayoutINS5_IJNSA_ILi2EEESB_SB_EEENS5_IJSB_NSA_ILi0EEESX_EEEEENS5_IJNS4_10UnderscoreES10_S10_EEEEENS4_13SM90_TMA_LOADENS4_14ComposedLayoutINS4_7SwizzleILi3ELi4ELi3EEENS4_18smem_ptr_flag_bitsILi16EEENSU_INS5_IJNSA_ILi8EEESH_EEENS5_IJSH_SB_EEEEEEEvNS4_8identityES13_S1D_vS1E_EENS_8epilogue10collective18CollectiveEpilogueINS1G_22Sm90TmaWarpSpecializedILi4ELi2ELi16ELb1ELb0EEEJSI_NS5_IJSG_NSA_ILi32EEEEEESJ_SK_SJ_SK_NS1G_6fusion15FusionCallbacksIS1K_NS1N_13LinCombEltActINS1G_6thread4ReLuESJ_fSJ_fLNS_15FloatRoundStyleE2EEESI_S1M_JEEES13_NS14_INS15_ILi2ELi4ELi3EEES18_NSU_INS5_IJS19_S1L_EEENS5_IJS1L_SB_EEEEEEENS4_17SM75_U32x4_LDSM_NENS4_14SM90_TMA_STOREES1Z_NS4_17SM90_U32x4_STSM_NENS4_9Copy_AtomIJS22_NS_6half_tEEEEvEEEvvEEEEvNT_6ParamsE)
        /*0014*/ 	.word	0x00000000


	//----- nvinfo : EIATTR_MIN_STACK_SIZE
	.align		4
.L_20:
        /*0018*/ 	.byte	0x04, 0x12
        /*001a*/ 	.short	(.L_22 - .L_21)
	.align		4
.L_21:
        /*001c*/ 	.word	index@(_ZN7cutlass13device_kernelINS_4gemm6kernel13GemmUniversalIN4cute5tupleIJiiiiEEENS1_10collective13CollectiveMmaINS1_34MainloopSm90TmaGmmaWarpSpecializedILi4ENS5_IJNS4_1CILi1EEESB_SB_EEENS1_35KernelTmaWarpSpecializedCooperativeEEENS5_IJNSA_ILi256EEENSA_ILi128EEENSA_ILi64EEEEEENS_10bfloat16_tENS5_IJlSB_lEEESJ_SK_NS4_8TiledMMAINS4_8MMA_AtomIJNS4_4SM904GMMA28MMA_64x128x16_F32BF16BF16_SSILNSO_5MajorE0ELSQ_0ELNSO_7ScaleInE1ELSR_1EEEEEENS4_6LayoutINS5_IJNSA_ILi2EEESB_SB_EEENS5_IJSB_NSA_ILi0EEESX_EEEEENS5_IJNS4_10UnderscoreES10_S10_EEEEENS4_13SM90_TMA_LOADENS4_14ComposedLayoutINS4_7SwizzleILi3ELi4ELi3EEENS4_18smem_ptr_flag_bitsILi16EEENSU_INS5_IJNSA_ILi8EEESH_EEENS5_IJSH_SB_EEEEEEEvNS4_8identityES13_S1D_vS1E_EENS_8epilogue10collective18CollectiveEpilogueINS1G_22Sm90TmaWarpSpecializedILi4ELi2ELi16ELb1ELb0EEEJSI_NS5_IJSG_NSA_ILi32EEEEEESJ_SK_SJ_SK_NS1G_6fusion15FusionCallbacksIS1K_NS1N_13LinCombEltActINS1G_6thread4ReLuESJ_fSJ_fLNS_15FloatRoundStyleE2EEESI_S1M_JEEES13_NS14_INS15_ILi2ELi4ELi3EEES18_NSU_INS5_IJS19_S1L_EEENS5_IJS1L_SB_EEEEEEENS4_17SM75_U32x4_LDSM_NENS4_14SM90_TMA_STOREES1Z_NS4_17SM90_U32x4_STSM_NENS4_9Copy_AtomIJS22_NS_6half_tEEEEvEEEvvEEEEvNT_6ParamsE)
        /*0020*/ 	.word	0x00000000
.L_22:


//--------------------- .nv.compat                --------------------------
	.section	.nv.compat,"",@"SHT_CUDA_COMPAT_INFO"
	.align	4
        /*0000*/ 	.byte	0x02, 0x09, 0x01, 0x00, 0x02, 0x02, 0x04, 0x00, 0x02, 0x05, 0x05, 0x00, 0x03, 0x07, 0x01, 0x01
        /*0010*/ 	.byte	0x02, 0x03, 0x01, 0x00, 0x02, 0x06, 0x01, 0x00, 0x04, 0x0b, 0x08, 0x00, 0x00, 0x00, 0x00, 0x00
        /*0020*/ 	.byte	0x00, 0x00, 0x00, 0x00


//--------------------- .nv.info._ZN7cutlass13device_kernelINS_4gemm6kernel13GemmUniversalIN4cute5tupleIJiiiiEEENS1_10collective13CollectiveMmaINS1_34MainloopSm90TmaGmmaWarpSpecializedILi4ENS5_IJNS4_1CILi1EEESB_SB_EEENS1_35KernelTmaWarpSpecializedCooperativeEEENS5_IJNSA_ILi256EEENSA_ILi128EEENSA_ILi64EEEEEENS_10bfloat16_tENS5_IJlSB_lEEESJ_SK_NS4_8TiledMMAINS4_8MMA_AtomIJNS4_4SM904GMMA28MMA_64x128x16_F32BF16BF16_SSILNSO_5MajorE0ELSQ_0ELNSO_7ScaleInE1ELSR_1EEEEEENS4_6LayoutINS5_IJNSA_ILi2EEESB_SB_EEENS5_IJSB_NSA_ILi0EEESX_EEEEENS5_IJNS4_10UnderscoreES10_S10_EEEEENS4_13SM90_TMA_LOADENS4_14ComposedLayoutINS4_7SwizzleILi3ELi4ELi3EEENS4_18smem_ptr_flag_bitsILi16EEENSU_INS5_IJNSA_ILi8EEESH_EEENS5_IJSH_SB_EEEEEEEvNS4_8identityES13_S1D_vS1E_EENS_8epilogue10collective18CollectiveEpilogueINS1G_22Sm90TmaWarpSpecializedILi4ELi2ELi16ELb1ELb0EEEJSI_NS5_IJSG_NSA_ILi32EEEEEESJ_SK_SJ_SK_NS1G_6fusion15FusionCallbacksIS1K_NS1N_13LinCombEltActINS1G_6thread4ReLuESJ_fSJ_fLNS_15FloatRoundStyleE2EEESI_S1M_JEEES13_NS14_INS15_ILi2ELi4ELi3EEES18_NSU_INS5_IJS19_S1L_EEENS5_IJS1L_SB_EEEEEEENS4_17SM75_U32x4_LDSM_NENS4_14SM90_TMA_STOREES1Z_NS4_17SM90_U32x4_STSM_NENS4_9Copy_AtomIJS22_NS_6half_tEEEEvEEEvvEEEEvNT_6ParamsE --------------------------
	.section	.nv.info._ZN7cutlass13device_kernelINS_4gemm6kernel13GemmUniversalIN4cute5tupleIJiiiiEEENS1_10collective13CollectiveMmaINS1_34MainloopSm90TmaGmmaWarpSpecializedILi4ENS5_IJNS4_1CILi1EEESB_SB_EEENS1_35KernelTmaWarpSpecializedCooperativeEEENS5_IJNSA_ILi256EEENSA_ILi128EEENSA_ILi64EEEEEENS_10bfloat16_tENS5_IJlSB_lEEESJ_SK_NS4_8TiledMMAINS4_8MMA_AtomIJNS4_4SM904GMMA28MMA_64x128x16_F32BF16BF16_SSILNSO_5MajorE0ELSQ_0ELNSO_7ScaleInE1ELSR_1EEEEEENS4_6LayoutINS5_IJNSA_ILi2EEESB_SB_EEENS5_IJSB_NSA_ILi0EEESX_EEEEENS5_IJNS4_10UnderscoreES10_S10_EEEEENS4_13SM90_TMA_LOADENS4_14ComposedLayoutINS4_7SwizzleILi3ELi4ELi3EEENS4_18smem_ptr_flag_bitsILi16EEENSU_INS5_IJNSA_ILi8EEESH_EEENS5_IJSH_SB_EEEEEEEvNS4_8identityES13_S1D_vS1E_EENS_8epilogue10collective18CollectiveEpilogueINS1G_22Sm90TmaWarpSpecializedILi4ELi2ELi16ELb1ELb0EEEJSI_NS5_IJSG_NSA_ILi32EEEEEESJ_SK_SJ_SK_NS1G_6fusion15FusionCallbacksIS1K_NS1N_13LinCombEltActINS1G_6thread4ReLuESJ_fSJ_fLNS_15FloatRoundStyleE2EEESI_S1M_JEEES13_NS14_INS15_ILi2ELi4ELi3EEES18_NSU_INS5_IJS19_S1L_EEENS5_IJS1L_SB_EEEEEEENS4_17SM75_U32x4_LDSM_NENS4_14SM90_TMA_STOREES1Z_NS4_17SM90_U32x4_STSM_NENS4_9Copy_AtomIJS22_NS_6half_tEEEEvEEEvvEEEEvNT_6ParamsE,"",@"SHT_CUDA_INFO"
	.sectionflags	@""
	.align	4


	//----- nvinfo : EIATTR_CUDA_API_VERSION
	.align		4
        /*0000*/ 	.byte	0x04, 0x37
        /*0002*/ 	.short	(.L_24 - .L_23)
.L_23:
        /*0004*/ 	.word	0x00000082


	//----- nvinfo : EIATTR_KPARAM_INFO
	.align		4
.L_24:
        /*0008*/ 	.byte	0x04, 0x17
        /*000a*/ 	.short	(.L_26 - .L_25)
.L_25:
        /*000c*/ 	.word	0x00000000
        /*0010*/ 	.short	0x0000
        /*0012*/ 	.short	0x0070
        /*0014*/ 	.byte	0x00, 0xf0, 0x01, 0x1c


	//----- nvinfo : EIATTR_SPARSE_MMA_MASK
	.align		4
.L_26:
        /*0018*/ 	.byte	0x03, 0x50
        /*001a*/ 	.short	0x0000


	//----- nvinfo : EIATTR_MAXREG_COUNT
	.align		4
        /*001c*/ 	.byte	0x03, 0x1b
        /*001e*/ 	.short	0x00a8


	//----- nvinfo : EIATTR_NUM_BARRIERS
	.align		4
        /*0020*/ 	.byte	0x02, 0x4c
        /*0022*/ 	.byte	0x02
	.zero		1


	//----- nvinfo : EIATTR_EXTERNS
	.align		4
        /*0024*/ 	.byte	0x04, 0x0f
        /*0026*/ 	.short	(.L_28 - .L_27)


	//   ....[0]....
	.align		4
.L_27:
        /*0028*/ 	.word	index@(__assertfail)


	//----- nvinfo : EIATTR_MERCURY_ISA_VERSION
	.align		4
.L_28:
        /*002c*/ 	.byte	0x03, 0x5f
        /*002e*/ 	.short	0x0101


	//----- nvinfo : EIATTR_INT_WARP_WIDE_INSTR_OFFSETS
	.align		4
        /*0030*/ 	.byte	0x04, 0x31
        /*0032*/ 	.short	(.L_30 - .L_29)


	//   ....[0]....
.L_29:
        /*0034*/ 	.word	0x000008c0


	//   ....[1]....
        /*0038*/ 	.word	0x000008d0


	//   ....[2]....
        /*003c*/ 	.word	0x00000960


	//----- nvinfo : EIATTR_COOP_GROUP_MASK_REGIDS
	.align		4
.L_30:
        /*0040*/ 	.byte	0x04, 0x29
        /*0042*/ 	.short	(.L_32 - .L_31)


	//   ....[0]....
.L_31:
        /*0044*/ 	.word	0xffffffff


	//   ....[1]....
        /*0048*/ 	.word	0xffffffff


	//   ....[2]....
        /*004c*/ 	.word	0xffffffff


	//   ....[3]....
        /*0050*/ 	.word	0xffffffff


	//   ....[4]....
        /*0054*/ 	.word	0xffffffff


	//   ....[5]....
        /*0058*/ 	.word	0xffffffff


	//----- nvinfo : EIATTR_COOP_GROUP_INSTR_OFFSETS
	.align		4
.L_32:
        /*005c*/ 	.byte	0x04, 0x28
        /*005e*/ 	.short	(.L_34 - .L_33)


	//   ....[0]....
.L_33:
        /*0060*/ 	.word	0x00000070


	//   ....[1]....
        /*0064*/ 	.word	0x00000080


	//   ....[2]....
        /*0068*/ 	.word	0x00000440


	//   ....[3]....
        /*006c*/ 	.word	0x000005d0


	//   ....[4]....
        /*0070*/ 	.word	0x00000780


	//   ....[5]....
        /*0074*/ 	.word	0x000014a0


	//----- nvinfo : EIATTR_REG_RECONFIG
	.align		4
.L_34:
        /*0078*/ 	.byte	0x01, 0x54
	.zero		2


	//----- nvinfo : EIATTR_SYSCALL_OFFSETS
	.align		4
        /*007c*/ 	.byte	0x04, 0x46
        /*007e*/ 	.short	(.L_36 - .L_35)


	//   ....[0]....
.L_35:
        /*0080*/ 	.word	0x00001660


	//   ....[1]....
        /*0084*/ 	.word	0x00002300


	//   ....[2]....
        /*0088*/ 	.word	0x000023f0


	//----- nvinfo : EIATTR_MBARRIER_INSTR_OFFSETS
	.align		4
.L_36:
        /*008c*/ 	.byte	0x04, 0x39
        /*008e*/ 	.short	(.L_38 - .L_37)


	//   ....[0]....
.L_37:
        /*0090*/ 	.word	0x00000540
        /*0094*/ 	.word	0x000000ff
        /*0098*/ 	.word	0x00000000
        /*009c*/ 	.short	0x0100
        /*009e*/ 	.byte	0x08
	.zero		1


	//   ....[1]....
        /*00a0*/ 	.word	0x00000550
        /*00a4*/ 	.word	0x000000ff
        /*00a8*/ 	.word	0x00000020
        /*00ac*/ 	.short	0x0100
        /*00ae*/ 	.byte	0x08
	.zero		1


	//   ....[2]....
        /*00b0*/ 	.word	0x00000560
        /*00b4*/ 	.word	0x000000ff
        /*00b8*/ 	.word	0x00000008
        /*00bc*/ 	.short	0x0100
        /*00be*/ 	.byte	0x08
	.zero		1


	//   ....[3]....
        /*00c0*/ 	.word	0x00000570
        /*00c4*/ 	.word	0x000000ff
        /*00c8*/ 	.word	0x00000028
        /*00cc*/ 	.short	0x0100
        /*00ce*/ 	.byte	0x08
	.zero		1


	//   ....[4]....
        /*00d0*/ 	.word	0x00000580
        /*00d4*/ 	.word	0x000000ff
        /*00d8*/ 	.word	0x00000010
        /*00dc*/ 	.short	0x0100
        /*00de*/ 	.byte	0x08
	.zero		1


	//   ....[5]....
        /*00e0*/ 	.word	0x00000590
        /*00e4*/ 	.word	0x000000ff
        /*00e8*/ 	.word	0x00000030
        /*00ec*/ 	.short	0x0100
        /*00ee*/ 	.byte	0x08
	.zero		1


	//   ....[6]....
        /*00f0*/ 	.word	0x000005a0
        /*00f4*/ 	.word	0x000000ff
        /*00f8*/ 	.word	0x00000018
        /*00fc*/ 	.short	0x0100
        /*00fe*/ 	.byte	0x08
	.zero		1


	//   ....[7]....
        /*0100*/ 	.word	0x000005b0
        /*0104*/ 	.word	0x000000ff
        /*0108*/ 	.word	0x00000038
        /*010c*/ 	.short	0x0100
        /*010e*/ 	.byte	0x08
	.zero		1


	//   ....[8]....
        /*0110*/ 	.word	0x000006f0
        /*0114*/ 	.word	0x000000ff
        /*0118*/ 	.word	0x00000040
        /*011c*/ 	.short	0x0100
        /*011e*/ 	.byte	0x08
	.zero		1


	//   ....[9]....
        /*0120*/ 	.word	0x00000700
        /*0124*/ 	.word	0x000000ff
        /*0128*/ 	.word	0x00000060
        /*012c*/ 	.short	0x0100
        /*012e*/ 	.byte	0x08
	.zero		1


	//   ....[10]....
        /*0130*/ 	.word	0x00000710
        /*0134*/ 	.word	0x000000ff
        /*0138*/ 	.word	0x00000048
        /*013c*/ 	.short	0x0100
        /*013e*/ 	.byte	0x08
	.zero		1


	//   ....[11]....
        /*0140*/ 	.word	0x00000720
        /*0144*/ 	.word	0x000000ff
        /*0148*/ 	.word	0x00000068
        /*014c*/ 	.short	0x0100
        /*014e*/ 	.byte	0x08
	.zero		1


	//   ....[12]....
        /*0150*/ 	.word	0x00000730
        /*0154*/ 	.word	0x000000ff
        /*0158*/ 	.word	0x00000050
        /*015c*/ 	.short	0x0100
        /*015e*/ 	.byte	0x08
	.zero		1


	//   ....[13]....
        /*0160*/ 	.word	0x00000740
        /*0164*/ 	.word	0x000000ff
        /*0168*/ 	.word	0x00000070
        /*016c*/ 	.short	0x0100
        /*016e*/ 	.byte	0x08
	.zero		1


	//   ....[14]....
        /*0170*/ 	.word	0x00000750
        /*0174*/ 	.word	0x000000ff
        /*0178*/ 	.word	0x00000058
        /*017c*/ 	.short	0x0100
        /*017e*/ 	.byte	0x08
	.zero		1


	//   ....[15]....
        /*0180*/ 	.word	0x00000760
        /*0184*/ 	.word	0x000000ff
        /*0188*/ 	.word	0x00000078
        /*018c*/ 	.short	0x0100
        /*018e*/ 	.byte	0x08
	.zero		1


	//   ....[16]....
        /*0190*/ 	.word	0x000009f0
        /*0194*/ 	.word	0x000000ff
        /*0198*/ 	.word	0x00000080
        /*019c*/ 	.short	0x0100
        /*019e*/ 	.byte	0x08
	.zero		1


	//   ....[17]....
        /*01a0*/ 	.word	0x00000a50
        /*01a4*/ 	.word	0x000000ff
        /*01a8*/ 	.word	0x00000088
        /*01ac*/ 	.short	0x0100
        /*01ae*/ 	.byte	0x08
	.zero		1


	//   ....[18]....
        /*01b0*/ 	.word	0x000016e0
        /*01b4*/ 	.word	0x00000003
        /*01b8*/ 	.word	0x00000000
        /*01bc*/ 	.short	0x010a
        /*01be*/ 	.byte	0x3f
	.zero		1


	//   ....[19]....
        /*01c0*/ 	.word	0x00001720
        /*01c4*/ 	.word	0x00000003
        /*01c8*/ 	.word	0x00000000
        /*01cc*/ 	.short	0x010a
        /*01ce*/ 	.byte	0x3f
	.zero		1


	//   ....[20]....
        /*01d0*/ 	.word	0x00001bd0
        /*01d4*/ 	.word	0x000000ff
        /*01d8*/ 	.word	0x00000000
        /*01dc*/ 	.short	0x010a
        /*01de*/ 	.byte	0x08
	.zero		1


	//   ....[21]....
        /*01e0*/ 	.word	0x00001c10
        /*01e4*/ 	.word	0x000000ff
        /*01e8*/ 	.word	0x00000000
        /*01ec*/ 	.short	0x010a
        /*01ee*/ 	.byte	0x08
	.zero		1


	//   ....[22]....
        /*01f0*/ 	.word	0x00001fb0
        /*01f4*/ 	.word	0x000000ff
        /*01f8*/ 	.word	0x00000000
        /*01fc*/ 	.short	0x0101
        /*01fe*/ 	.byte	0x08
	.zero		1


	//   ....[23]....
        /*0200*/ 	.word	0x00002160
        /*0204*/ 	.word	0x000000ff
        /*0208*/ 	.word	0x00000000
        /*020c*/ 	.short	0x0101
        /*020e*/ 	.byte	0x04
	.zero		1


	//   ....[24]....
        /*0210*/ 	.word	0x000028b0
        /*0214*/ 	.word	0x000000ff
        /*0218*/ 	.word	0x00000040
        /*021c*/ 	.short	0x010a
        /*021e*/ 	.byte	0x34
	.zero		1


	//   ....[25]....
        /*0220*/ 	.word	0x000030b0
        /*0224*/ 	.word	0x000000ff
        /*0228*/ 	.word	0x00000000
        /*022c*/ 	.short	0x0101
        /*022e*/ 	.byte	0x04
	.zero		1


	//   ....[26]....
        /*0230*/ 	.word	0x00003180
        /*0234*/ 	.word	0x00000004
        /*0238*/ 	.word	0x00000040
        /*023c*/ 	.short	0x010a
        /*023e*/ 	.byte	0x3f
	.zero		1


	//   ....[27]....
        /*0240*/ 	.word	0x000037c0
        /*0244*/ 	.word	0x000000ff
        /*0248*/ 	.word	0x00000000
        /*024c*/ 	.short	0x0101
        /*024e*/ 	.byte	0x04
	.zero		1


	//   ....[28]....
        /*0250*/ 	.word	0x000038b0
        /*0254*/ 	.word	0x00000004
        /*0258*/ 	.word	0x00000040
        /*025c*/ 	.short	0x010a
        /*025e*/ 	.byte	0x3f
	.zero		1


	//   ....[29]....
        /*0260*/ 	.word	0x00003f10
        /*0264*/ 	.word	0x000000ff
        /*0268*/ 	.word	0x00000000
        /*026c*/ 	.short	0x0101
        /*026e*/ 	.byte	0x04
	.zero		1


	//   ....[30]....
        /*0270*/ 	.word	0x00003ff0
        /*0274*/ 	.word	0x00000005
        /*0278*/ 	.word	0x00000040
        /*027c*/ 	.short	0x010a
        /*027e*/ 	.byte	0x3f
	.zero		1


	//   ....[31]....
        /*0280*/ 	.word	0x00004660
        /*0284*/ 	.word	0x000000ff
        /*0288*/ 	.word	0x00000000
        /*028c*/ 	.short	0x0101
        /*028e*/ 	.byte	0x04
	.zero		1


	//   ....[32]....
        /*0290*/ 	.word	0x00004740
        /*0294*/ 	.word	0x00000004
        /*0298*/ 	.word	0x00000040
        /*029c*/ 	.short	0x010a
        /*029e*/ 	.byte	0x3f
	.zero		1


	//   ....[33]....
        /*02a0*/ 	.word	0x00004d90
        /*02a4*/ 	.word	0x000000ff
        /*02a8*/ 	.word	0x00000000
        /*02ac*/ 	.short	0x0101
        /*02ae*/ 	.byte	0x04
	.zero		1


	//   ....[34]....
        /*02b0*/ 	.word	0x00004e70
        /*02b4*/ 	.word	0x00000004
        /*02b8*/ 	.word	0x00000040
        /*02bc*/ 	.short	0x010a
        /*02be*/ 	.byte	0x3f
	.zero		1


	//   ....[35]....
        /*02c0*/ 	.word	0x000054c0
        /*02c4*/ 	.word	0x000000ff
        /*02c8*/ 	.word	0x00000000
        /*02cc*/ 	.short	0x0101
        /*02ce*/ 	.byte	0x04
	.zero		1


	//   ....[36]....
        /*02d0*/ 	.word	0x000055a0
        /*02d4*/ 	.word	0x00000004
        /*02d8*/ 	.word	0x00000040
        /*02dc*/ 	.short	0x010a
        /*02de*/ 	.byte	0x3f
	.zero		1


	//   ....[37]....
        /*02e0*/ 	.word	0x00005bf0
        /*02e4*/ 	.word	0x000000ff
        /*02e8*/ 	.word	0x00000000
        /*02ec*/ 	.short	0x0101
        /*02ee*/ 	.byte	0x04
	.zero		1


	//   ....[38]....
        /*02f0*/ 	.word	0x00005cc0
        /*02f4*/ 	.word	0x00000004
        /*02f8*/ 	.word	0x00000040
        /*02fc*/ 	.short	0x010a
        /*02fe*/ 	.byte	0x3f
	.zero		1


	//   ....[39]....
        /*0300*/ 	.word	0x000062d0
        /*0304*/ 	.word	0x000000ff
        /*0308*/ 	.word	0x00000000
        /*030c*/ 	.short	0x0101
        /*030e*/ 	.byte	0x04
	.zero		1


	//   ....[40]....
        /*0310*/ 	.word	0x00006c90
        /*0314*/ 	.word	0x000000ff
        /*0318*/ 	.word	0x00000000
        /*031c*/ 	.short	0x0101
        /*031e*/ 	.byte	0x04
	.zero		1


	//   ....[41]....
        /*0320*/ 	.word	0x00007370
        /*0324*/ 	.word	0x000000ff
        /*0328*/ 	.word	0x00000088
        /*032c*/ 	.short	0x010a
        /*032e*/ 	.byte	0x04
	.zero		1


	//   ....[42]....
        /*0330*/ 	.word	0x00007770
        /*0334*/ 	.word	0x000000ff
        /*0338*/ 	.word	0x00000060
        /*033c*/ 	.short	0x010a
        /*033e*/ 	.byte	0x0d
	.zero		1


	//   ....[43]....
        /*0340*/ 	.word	0x00007860
        /*0344*/ 	.word	0x000000ff
        /*0348*/ 	.word	0x00000040
        /*034c*/ 	.short	0x010b
        /*034e*/ 	.byte	0x0d
	.zero		1


	//   ....[44]....
        /*0350*/ 	.word	0x000078c0
        /*0354*/ 	.word	0x000000ff
        /*0358*/ 	.word	0x00000000
        /*035c*/ 	.short	0x0101
        /*035e*/ 	.byte	0x10
	.zero		1


	//   ....[45]....
        /*0360*/ 	.word	0x000078f0
        /*0364*/ 	.word	0x000000ff
        /*0368*/ 	.word	0x00000068
        /*036c*/ 	.short	0x010a
        /*036e*/ 	.byte	0x0d
	.zero		1


	//   ....[46]....
        /*0370*/ 	.word	0x00007a00
        /*0374*/ 	.word	0x000000ff
        /*0378*/ 	.word	0x00000048
        /*037c*/ 	.short	0x010b
        /*037e*/ 	.byte	0x0d
	.zero		1


	//   ....[47]....
        /*0380*/ 	.word	0x00007a70
        /*0384*/ 	.word	0x000000ff
        /*0388*/ 	.word	0x00000000
        /*038c*/ 	.short	0x0101
        /*038e*/ 	.byte	0x14
	.zero		1


	//   ....[48]....
        /*0390*/ 	.word	0x00007aa0
        /*0394*/ 	.word	0x000000ff
        /*0398*/ 	.word	0x00000070
        /*039c*/ 	.short	0x010a
        /*039e*/ 	.byte	0x0d
	.zero		1


	//   ....[49]....
        /*03a0*/ 	.word	0x00007ba0
        /*03a4*/ 	.word	0x000000ff
        /*03a8*/ 	.word	0x00000050
        /*03ac*/ 	.short	0x010b
        /*03ae*/ 	.byte	0x0d
	.zero		1


	//   ....[50]....
        /*03b0*/ 	.word	0x00007c00
        /*03b4*/ 	.word	0x000000ff
        /*03b8*/ 	.word	0x00000000
        /*03bc*/ 	.short	0x0101
        /*03be*/ 	.byte	0x15
	.zero		1


	//   ....[51]....
        /*03c0*/ 	.word	0x00007c30
        /*03c4*/ 	.word	0x000000ff
        /*03c8*/ 	.word	0x00000078
        /*03cc*/ 	.short	0x010a
        /*03ce*/ 	.byte	0x0d
	.zero		1


	//   ....[52]....
        /*03d0*/ 	.word	0x00007d30
        /*03d4*/ 	.word	0x000000ff
        /*03d8*/ 	.word	0x00000058
        /*03dc*/ 	.short	0x010b
        /*03de*/ 	.byte	0x0d
	.zero		1


	//   ....[53]....
        /*03e0*/ 	.word	0x00007da0
        /*03e4*/ 	.word	0x000000ff
        /*03e8*/ 	.word	0x00000000
        /*03ec*/ 	.short	0x0101
        /*03ee*/ 	.byte	0x1d
	.zero		1


	//   ....[54]....
        /*03f0*/ 	.word	0x00007de0
        /*03f4*/ 	.word	0x000000ff
        /*03f8*/ 	.word	0x00000060
        /*03fc*/ 	.short	0x010a
        /*03fe*/ 	.byte	0x0d
	.zero		1


	//   ....[55]....
        /*0400*/ 	.word	0x00007ed0
        /*0404*/ 	.word	0x000000ff
        /*0408*/ 	.word	0x00000040
        /*040c*/ 	.short	0x010b
        /*040e*/ 	.byte	0x0d
	.zero		1


	//   ....[56]....
        /*0410*/ 	.word	0x00007f10
        /*0414*/ 	.word	0x000000ff
        /*0418*/ 	.word	0x00000000
        /*041c*/ 	.short	0x0101
        /*041e*/ 	.byte	0x10
	.zero		1


	//   ....[57]....
        /*0420*/ 	.word	0x00007f40
        /*0424*/ 	.word	0x000000ff
        /*0428*/ 	.word	0x00000068
        /*042c*/ 	.short	0x010a
        /*042e*/ 	.byte	0x0d
	.zero		1


	//   ....[58]....
        /*0430*/ 	.word	0x00008040
        /*0434*/ 	.word	0x000000ff
        /*0438*/ 	.word	0x00000048
        /*043c*/ 	.short	0x010b
        /*043e*/ 	.byte	0x0d
	.zero		1


	//   ....[59]....
        /*0440*/ 	.word	0x00008080
        /*0444*/ 	.word	0x000000ff
        /*0448*/ 	.word	0x00000000
        /*044c*/ 	.short	0x0101
        /*044e*/ 	.byte	0x14
	.zero		1


	//   ....[60]....
        /*0450*/ 	.word	0x000080c0
        /*0454*/ 	.word	0x000000ff
        /*0458*/ 	.word	0x00000070
        /*045c*/ 	.short	0x010a
        /*045e*/ 	.byte	0x0d
	.zero		1


	//   ....[61]....
        /*0460*/ 	.word	0x000081a0
        /*0464*/ 	.word	0x000000ff
        /*0468*/ 	.word	0x00000050
        /*046c*/ 	.short	0x010b
        /*046e*/ 	.byte	0x0d
	.zero		1


	//   ....[62]....
        /*0470*/ 	.word	0x000081e0
        /*0474*/ 	.word	0x000000ff
        /*0478*/ 	.word	0x00000000
        /*047c*/ 	.short	0x0101
        /*047e*/ 	.byte	0x15
	.zero		1


	//   ....[63]....
        /*0480*/ 	.word	0x00008210
        /*0484*/ 	.word	0x000000ff
        /*0488*/ 	.word	0x00000078
        /*048c*/ 	.short	0x010a
        /*048e*/ 	.byte	0x0d
	.zero		1


	//   ....[64]....
        /*0490*/ 	.word	0x00008310
        /*0494*/ 	.word	0x000000ff
        /*0498*/ 	.word	0x00000058
        /*049c*/ 	.short	0x010b
        /*049e*/ 	.byte	0x0d
	.zero		1


	//   ....[65]....
        /*04a0*/ 	.word	0x00008360
        /*04a4*/ 	.word	0x000000ff
        /*04a8*/ 	.word	0x00000000
        /*04ac*/ 	.short	0x0101
        /*04ae*/ 	.byte	0x1d
	.zero		1


	//   ....[66]....
        /*04b0*/ 	.word	0x00008a20
        /*04b4*/ 	.word	0x00000000
        /*04b8*/ 	.word	0x00000060
        /*04bc*/ 	.short	0x010a
        /*04be*/ 	.byte	0x3f
	.zero		1


	//   ....[67]....
        /*04c0*/ 	.word	0x00008a60
        /*04c4*/ 	.word	0x00000000
        /*04c8*/ 	.word	0x00000068
        /*04cc*/ 	.short	0x010a
        /*04ce*/ 	.byte	0x3f
	.zero		1


	//   ....[68]....
        /*04d0*/ 	.word	0x00008aa0
        /*04d4*/ 	.word	0x00000000
        /*04d8*/ 	.word	0x00000070
        /*04dc*/ 	.short	0x010a
        /*04de*/ 	.byte	0x3f
	.zero		1


	//   ....[69]....
        /*04e0*/ 	.word	0x00008b00
        /*04e4*/ 	.word	0x00000000
        /*04e8*/ 	.word	0x00000078
        /*04ec*/ 	.short	0x010a
        /*04ee*/ 	.byte	0x3f
	.zero		1


	//   ....[70]....
        /*04f0*/ 	.word	0x00008e30
        /*04f4*/ 	.word	0x0000000f
        /*04f8*/ 	.word	0x00000020
        /*04fc*/ 	.short	0x010a
        /*04fe*/ 	.byte	0x3f
	.zero		1


	//   ....[71]....
        /*0500*/ 	.word	0x000091f0
        /*0504*/ 	.word	0x00000005
        /*0508*/ 	.word	0x00000088
        /*050c*/ 	.short	0x0101
        /*050e*/ 	.byte	0x3f
	.zero		1


	//   ....[72]....
        /*0510*/ 	.word	0x00009900
        /*0514*/ 	.word	0x00000007
        /*0518*/ 	.word	0x00000000
        /*051c*/ 	.short	0x010a
        /*051e*/ 	.byte	0x3f
	.zero		1


	//   ....[73]....
        /*0520*/ 	.word	0x00009980
        /*0524*/ 	.word	0x00000006
        /*0528*/ 	.word	0x00000000
        /*052c*/ 	.short	0x010a
        /*052e*/ 	.byte	0x3f
	.zero		1


	//   ....[74]....
        /*0530*/ 	.word	0x00009a10
        /*0534*/ 	.word	0x00000007
        /*0538*/ 	.word	0x00000000
        /*053c*/ 	.short	0x010a
        /*053e*/ 	.byte	0x3f
	.zero		1


	//   ....[75]....
        /*0540*/ 	.word	0x00009aa0
        /*0544*/ 	.word	0x00000005
        /*0548*/ 	.word	0x00000000
        /*054c*/ 	.short	0x010a
        /*054e*/ 	.byte	0x3f
	.zero		1


	//   ....[76]....
        /*0550*/ 	.word	0x00009b00
        /*0554*/ 	.word	0x00000003
        /*0558*/ 	.word	0x00000000
        /*055c*/ 	.short	0x010a
        /*055e*/ 	.byte	0x3f
	.zero		1


	//   ....[77]....
        /*0560*/ 	.word	0x00009b60
        /*0564*/ 	.word	0x00000004
        /*0568*/ 	.word	0x00000000
        /*056c*/ 	.short	0x010a
        /*056e*/ 	.byte	0x3f
	.zero		1


	//   ....[78]....
        /*0570*/ 	.word	0x00009bc0
        /*0574*/ 	.word	0x00000004
        /*0578*/ 	.word	0x00000040
        /*057c*/ 	.short	0x010a
        /*057e*/ 	.byte	0x3f
	.zero		1


	//   ....[79]....
        /*0580*/ 	.word	0x00009c10
        /*0584*/ 	.word	0x00000004
        /*0588*/ 	.word	0x00000040
        /*058c*/ 	.short	0x010a
        /*058e*/ 	.byte	0x3f
	.zero		1


	//   ....[80]....
        /*0590*/ 	.word	0x00009c60
        /*0594*/ 	.word	0x00000004
        /*0598*/ 	.word	0x00000040
        /*059c*/ 	.short	0x010a
        /*059e*/ 	.byte	0x3f
	.zero		1


	//   ....[81]....
        /*05a0*/ 	.word	0x00009cb0
        /*05a4*/ 	.word	0x00000005
        /*05a8*/ 	.word	0x00000040
        /*05ac*/ 	.short	0x010a
        /*05ae*/ 	.byte	0x3f
	.zero		1


	//   ....[82]....
        /*05b0*/ 	.word	0x00009d00
        /*05b4*/ 	.word	0x00000004
        /*05b8*/ 	.word	0x00000040
        /*05bc*/ 	.short	0x010a
        /*05be*/ 	.byte	0x3f
	.zero		1


	//   ....[83]....
        /*05c0*/ 	.word	0x00009d50
        /*05c4*/ 	.word	0x00000004
        /*05c8*/ 	.word	0x00000040
        /*05cc*/ 	.short	0x010a
        /*05ce*/ 	.byte	0x3f
	.zero		1


	//   ....[84]....
        /*05d0*/ 	.word	0x00009da0
        /*05d4*/ 	.word	0x00000004
        /*05d8*/ 	.word	0x00000040
        /*05dc*/ 	.short	0x010a
        /*05de*/ 	.byte	0x3f
	.zero		1


	//   ....[85]....
        /*05e0*/ 	.word	0x00009df0
        /*05e4*/ 	.word	0x00000004
        /*05e8*/ 	.word	0x00000040
        /*05ec*/ 	.short	0x010a
        /*05ee*/ 	.byte	0x3f
	.zero		1


	//   ....[86]....
        /*05f0*/ 	.word	0x00009e50
        /*05f4*/ 	.word	0x00000003
        /*05f8*/ 	.word	0x00000088
        /*05fc*/ 	.short	0x010a
        /*05fe*/ 	.byte	0x3f
	.zero		1


	//   ....[87]....
        /*0600*/ 	.word	0x00009eb0
        /*0604*/ 	.word	0x00000005
        /*0608*/ 	.word	0x00000060
        /*060c*/ 	.short	0x010a
        /*060e*/ 	.byte	0x3f
	.zero		1


	//   ....[88]....
        /*0610*/ 	.word	0x00009f10
        /*0614*/ 	.word	0x00000005
        /*0618*/ 	.word	0x00000068
        /*061c*/ 	.short	0x010a
        /*061e*/ 	.byte	0x3f
	.zero		1


	//   ....[89]....
        /*0620*/ 	.word	0x00009f70
        /*0624*/ 	.word	0x00000005
        /*0628*/ 	.word	0x00000070
        /*062c*/ 	.short	0x010a
        /*062e*/ 	.byte	0x3f
	.zero		1


	//   ....[90]....
        /*0630*/ 	.word	0x00009fd0
        /*0634*/ 	.word	0x00000005
        /*0638*/ 	.word	0x00000078
        /*063c*/ 	.short	0x010a
        /*063e*/ 	.byte	0x3f
	.zero		1


	//   ....[91]....
        /*0640*/ 	.word	0x0000a030
        /*0644*/ 	.word	0x00000005
        /*0648*/ 	.word	0x00000060
        /*064c*/ 	.short	0x010a
        /*064e*/ 	.byte	0x3f
	.zero		1


	//   ....[92]....
        /*0650*/ 	.word	0x0000a090
        /*0654*/ 	.word	0x00000005
        /*0658*/ 	.word	0x00000068
        /*065c*/ 	.short	0x010a
        /*065e*/ 	.byte	0x3f
	.zero		1


	//   ....[93]....
        /*0660*/ 	.word	0x0000a0f0
        /*0664*/ 	.word	0x00000005
        /*0668*/ 	.word	0x00000070
        /*066c*/ 	.short	0x010a
        /*066e*/ 	.byte	0x3f
	.zero		1


	//   ....[94]....
        /*0670*/ 	.word	0x0000a150
        /*0674*/ 	.word	0x00000005
        /*0678*/ 	.word	0x00000078
        /*067c*/ 	.short	0x010a
        /*067e*/ 	.byte	0x3f
	.zero		1


	//   ....[95]....
        /*0680*/ 	.word	0x0000a1a0
        /*0684*/ 	.word	0x00000000
        /*0688*/ 	.word	0x00000060
        /*068c*/ 	.short	0x010a
        /*068e*/ 	.byte	0x3f
	.zero		1


	//   ....[96]....
        /*0690*/ 	.word	0x0000a1f0
        /*0694*/ 	.word	0x00000000
        /*0698*/ 	.word	0x00000068
        /*069c*/ 	.short	0x010a
        /*069e*/ 	.byte	0x3f
	.zero		1


	//   ....[97]....
        /*06a0*/ 	.word	0x0000a240
        /*06a4*/ 	.word	0x00000000
        /*06a8*/ 	.word	0x00000070
        /*06ac*/ 	.short	0x010a
        /*06ae*/ 	.byte	0x3f
	.zero		1


	//   ....[98]....
        /*06b0*/ 	.word	0x0000a310
        /*06b4*/ 	.word	0x0000000f
        /*06b8*/ 	.word	0x00000020
        /*06bc*/ 	.short	0x010a
        /*06be*/ 	.byte	0x3f
	.zero		1


	//   ....[99]....
        /*06c0*/ 	.word	0x0000a3e0
        /*06c4*/ 	.word	0x00000007
        /*06c8*/ 	.word	0x00000000
        /*06cc*/ 	.short	0x010a
        /*06ce*/ 	.byte	0x3f
	.zero		1


	//   ....[100]....
        /*06d0*/ 	.word	0x0000a430
        /*06d4*/ 	.word	0x00000006
        /*06d8*/ 	.word	0x00000000
        /*06dc*/ 	.short	0x010a
        /*06de*/ 	.byte	0x3f
	.zero		1


	//   ....[101]....
        /*06e0*/ 	.word	0x0000a480
        /*06e4*/ 	.word	0x00000007
        /*06e8*/ 	.word	0x00000000
        /*06ec*/ 	.short	0x010a
        /*06ee*/ 	.byte	0x3f
	.zero		1


	//----- nvinfo : EIATTR_NUM_MBARRIERS
	.align		4
.L_38:
        /*06f0*/ 	.byte	0x03, 0x38
        /*06f2*/ 	.short	0x0012


	//----- nvinfo : EIATTR_EXIT_INSTR_OFFSETS
	.align		4
        /*06f4*/ 	.byte	0x04, 0x1c
        /*06f6*/ 	.short	(.L_40 - .L_39)


	//   ....[0]....
.L_39:
        /*06f8*/ 	.word	0x00009af0


	//----- nvinfo : EIATTR_MAX_THREADS
	.align		4
.L_40:
        /*06fc*/ 	.byte	0x04, 0x05
        /*06fe*/ 	.short	(.L_42 - .L_41)
.L_41:
        /*0700*/ 	.word	0x00000180
        /*0704*/ 	.word	0x00000001
        /*0708*/ 	.word	0x00000001


	//----- nvinfo : EIATTR_CRS_STACK_SIZE
	.align		4
.L_42:
        /*070c*/ 	.byte	0x04, 0x1e
        /*070e*/ 	.short	(.L_44 - .L_43)
.L_43:
        /*0710*/ 	.word	0x00000000


	//----- nvinfo : EIATTR_CBANK_PARAM_SIZE
	.align		4
.L_44:
        /*0714*/ 	.byte	0x03, 0x19
        /*0716*/ 	.short	0x0770


	//----- nvinfo : EIATTR_PARAM_CBANK
	.align		4
        /*0718*/ 	.byte	0x04, 0x0a
        /*071a*/ 	.short	(.L_46 - .L_45)
	.align		4
.L_45:
        /*071c*/ 	.word	index@(.nv.constant0._ZN7cutlass13device_kernelINS_4gemm6kernel13GemmUniversalIN4cute5tupleIJiiiiEEENS1_10collective13CollectiveMmaINS1_34MainloopSm90TmaGmmaWarpSpecializedILi4ENS5_IJNS4_1CILi1EEESB_SB_EEENS1_35KernelTmaWarpSpecializedCooperativeEEENS5_IJNSA_ILi256EEENSA_ILi128EEENSA_ILi64EEEEEENS_10bfloat16_tENS5_IJlSB_lEEESJ_SK_NS4_8TiledMMAINS4_8MMA_AtomIJNS4_4SM904GMMA28MMA_64x128x16_F32BF16BF16_SSILNSO_5MajorE0ELSQ_0ELNSO_7ScaleInE1ELSR_1EEEEEENS4_6LayoutINS5_IJNSA_ILi2EEESB_SB_EEENS5_IJSB_NSA_ILi0EEESX_EEEEENS5_IJNS4_10UnderscoreES10_S10_EEEEENS4_13SM90_TMA_LOADENS4_14ComposedLayoutINS4_7SwizzleILi3ELi4ELi3EEENS4_18smem_ptr_flag_bitsILi16EEENSU_INS5_IJNSA_ILi8EEESH_EEENS5_IJSH_SB_EEEEEEEvNS4_8identityES13_S1D_vS1E_EENS_8epilogue10collective18CollectiveEpilogueINS1G_22Sm90TmaWarpSpecializedILi4ELi2ELi16ELb1ELb0EEEJSI_NS5_IJSG_NSA_ILi32EEEEEESJ_SK_SJ_SK_NS1G_6fusion15FusionCallbacksIS1K_NS1N_13LinCombEltActINS1G_6thread4ReLuESJ_fSJ_fLNS_15FloatRoundStyleE2EEESI_S1M_JEEES13_NS14_INS15_ILi2ELi4ELi3EEES18_NSU_INS5_IJS19_S1L_EEENS5_IJS1L_SB_EEEEEEENS4_17SM75_U32x4_LDSM_NENS4_14SM90_TMA_STOREES1Z_NS4_17SM90_U32x4_STSM_NENS4_9Copy_AtomIJS22_NS_6half_tEEEEvEEEvvEEEEvNT_6ParamsE)
        /*0720*/ 	.short	0x0210
        /*0722*/ 	.short	0x0770


	//----- nvinfo : EIATTR_SW_WAR
	.align		4
.L_46:
        /*0724*/ 	.byte	0x04, 0x36
        /*0726*/ 	.short	(.L_48 - .L_47)
.L_47:
        /*0728*/ 	.word	0x00000008
.L_48:


//--------------------- .nv.callgraph             --------------------------
	.section	.nv.callgraph,"",@"SHT_CUDA_CALLGRAPH"
	.align	4
	.sectionentsize	8
	.align		4
        /*0000*/ 	.word	0x00000000
	.align		4
        /*0004*/ 	.word	0xffffffff
	.align		4
        /*0008*/ 	.word	index@(_ZN7cutlass13device_kernelINS_4gemm6kernel13GemmUniversalIN4cute5tupleIJiiiiEEENS1_10collective13CollectiveMmaINS1_34MainloopSm90TmaGmmaWarpSpecializedILi4ENS5_IJNS4_1CILi1EEESB_SB_EEENS1_35KernelTmaWarpSpecializedCooperativeEEENS5_IJNSA_ILi256EEENSA_ILi128EEENSA_ILi64EEEEEENS_10bfloat16_tENS5_IJlSB_lEEESJ_SK_NS4_8TiledMMAINS4_8MMA_AtomIJNS4_4SM904GMMA28MMA_64x128x16_F32BF16BF16_SSILNSO_5MajorE0ELSQ_0ELNSO_7ScaleInE1ELSR_1EEEEEENS4_6LayoutINS5_IJNSA_ILi2EEESB_SB_EEENS5_IJSB_NSA_ILi0EEESX_EEEEENS5_IJNS4_10UnderscoreES10_S10_EEEEENS4_13SM90_TMA_LOADENS4_14ComposedLayoutINS4_7SwizzleILi3ELi4ELi3EEENS4_18smem_ptr_flag_bitsILi16EEENSU_INS5_IJNSA_ILi8EEESH_EEENS5_IJSH_SB_EEEEEEEvNS4_8identityES13_S1D_vS1E_EENS_8epilogue10collective18CollectiveEpilogueINS1G_22Sm90TmaWarpSpecializedILi4ELi2ELi16ELb1ELb0EEEJSI_NS5_IJSG_NSA_ILi32EEEEEESJ_SK_SJ_SK_NS1G_6fusion15FusionCallbacksIS1K_NS1N_13LinCombEltActINS1G_6thread4ReLuESJ_fSJ_fLNS_15FloatRoundStyleE2EEESI_S1M_JEEES13_NS14_INS15_ILi2ELi4ELi3EEES18_NSU_INS5_IJS19_S1L_EEENS5_IJS1L_SB_EEEEEEENS4_17SM75_U32x4_LDSM_NENS4_14SM90_TMA_STOREES1Z_NS4_17SM90_U32x4_STSM_NENS4_9Copy_AtomIJS22_NS_6half_tEEEEvEEEvvEEEEvNT_6ParamsE)
	.align		4
        /*000c*/ 	.word	index@(__assertfail)
	.align		4
        /*0010*/ 	.word	0x00000000
	.align		4
        /*0014*/ 	.word	0xfffffffe
	.align		4
        /*0018*/ 	.word	0x00000000
	.align		4
        /*001c*/ 	.word	0xfffffffd
	.align		4
        /*0020*/ 	.word	0x00000000
	.align		4
        /*0024*/ 	.word	0xfffffffc


//--------------------- .nv.constant4             --------------------------
	.section	.nv.constant4,"a",@progbits
	.align	8
	.align		8
.nv.constant4:
        /*0000*/ 	.dword	__assertfail
	.align		8
        /*0008*/ 	.dword	__unnamed_1
	.align		8
        /*0010*/ 	.dword	__unnamed_2
	.align		8
        /*0018*/ 	.dword	_ZN39_INTERNAL_7d9d4c0e_4_k_cu_3181b9c4_28014cuda3std3__45__cpo5beginE
	.align		8
        /*0020*/ 	.dword	_ZN39_INTERNAL_7d9d4c0e_4_k_cu_3181b9c4_28014cuda3std3__45__cpo3endE
	.align		8
        /*0028*/ 	.dword	_ZN39_INTERNAL_7d9d4c0e_4_k_cu_3181b9c4_28014cuda3std3__45__cpo6cbeginE
	.align		8
        /*0030*/ 	.dword	_ZN39_INTERNAL_7d9d4c0e_4_k_cu_3181b9c4_28014cuda3std3__45__cpo4cendE
	.align		8
        /*0038*/ 	.dword	_ZN39_INTERNAL_7d9d4c0e_4_k_cu_3181b9c4_28014cuda3std3__441_GLOBAL__N__7d9d4c0e_4_k_cu_3181b9c4_28016ignoreE
	.align		8
        /*0040*/ 	.dword	_ZN39_INTERNAL_7d9d4c0e_4_k_cu_3181b9c4_28014cuda3std3__419piecewise_constructE
	.align		8
        /*0048*/ 	.dword	_ZN39_INTERNAL_7d9d4c0e_4_k_cu_3181b9c4_28014cuda3std3__48in_placeE
	.align		8
        /*0050*/ 	.dword	_ZN39_INTERNAL_7d9d4c0e_4_k_cu_3181b9c4_28014cuda3std6ranges3__45__cpo4swapE
	.align		8
        /*0058*/ 	.dword	_ZN39_INTERNAL_7d9d4c0e_4_k_cu_3181b9c4_28014cuda3std6ranges3__45__cpo9iter_moveE
	.align		8
        /*0060*/ 	.dword	_ZN39_INTERNAL_7d9d4c0e_4_k_cu_3181b9c4_28014cute7productE
	.align		8
        /*0068*/ 	.dword	_ZN39_INTERNAL_7d9d4c0e_4_k_cu_3181b9c4_28014cute1_E
	.align		8
        /*0070*/ 	.dword	$str$22
	.align		8
        /*0078*/ 	.dword	$str$23
	.align		8
        /*0080*/ 	.dword	$str$26
	.align		8
        /*0088*/ 	.dword	$str$27


//--------------------- .text._ZN7cutlass13device_kernelINS_4gemm6kernel13GemmUniversalIN4cute5tupleIJiiiiEEENS1_10collective13CollectiveMmaINS1_34MainloopSm90TmaGmmaWarpSpecializedILi4ENS5_IJNS4_1CILi1EEESB_SB_EEENS1_35KernelTmaWarpSpecializedCooperativeEEENS5_IJNSA_ILi256EEENSA_ILi128EEENSA_ILi64EEEEEENS_10bfloat16_tENS5_IJlSB_lEEESJ_SK_NS4_8TiledMMAINS4_8MMA_AtomIJNS4_4SM904GMMA28MMA_64x128x16_F32BF16BF16_SSILNSO_5MajorE0ELSQ_0ELNSO_7ScaleInE1ELSR_1EEEEEENS4_6LayoutINS5_IJNSA_ILi2EEESB_SB_EEENS5_IJSB_NSA_ILi0EEESX_EEEEENS5_IJNS4_10UnderscoreES10_S10_EEEEENS4_13SM90_TMA_LOADENS4_14ComposedLayoutINS4_7SwizzleILi3ELi4ELi3EEENS4_18smem_ptr_flag_bitsILi16EEENSU_INS5_IJNSA_ILi8EEESH_EEENS5_IJSH_SB_EEEEEEEvNS4_8identityES13_S1D_vS1E_EENS_8epilogue10collective18CollectiveEpilogueINS1G_22Sm90TmaWarpSpecializedILi4ELi2ELi16ELb1ELb0EEEJSI_NS5_IJSG_NSA_ILi32EEEEEESJ_SK_SJ_SK_NS1G_6fusion15FusionCallbacksIS1K_NS1N_13LinCombEltActINS1G_6thread4ReLuESJ_fSJ_fLNS_15FloatRoundStyleE2EEESI_S1M_JEEES13_NS14_INS15_ILi2ELi4ELi3EEES18_NSU_INS5_IJS19_S1L_EEENS5_IJS1L_SB_EEEEEEENS4_17SM75_U32x4_LDSM_NENS4_14SM90_TMA_STOREES1Z_NS4_17SM90_U32x4_STSM_NENS4_9Copy_AtomIJS22_NS_6half_tEEEEvEEEvvEEEEvNT_6ParamsE --------------------------
	.section	.text._ZN7cutlass13device_kernelINS_4gemm6kernel13GemmUniversalIN4cute5tupleIJiiiiEEENS1_10collective13CollectiveMmaINS1_34MainloopSm90TmaGmmaWarpSpecializedILi4ENS5_IJNS4_1CILi1EEESB_SB_EEENS1_35KernelTmaWarpSpecializedCooperativeEEENS5_IJNSA_ILi256EEENSA_ILi128EEENSA_ILi64EEEEEENS_10bfloat16_tENS5_IJlSB_lEEESJ_SK_NS4_8TiledMMAINS4_8MMA_AtomIJNS4_4SM904GMMA28MMA_64x128x16_F32BF16BF16_SSILNSO_5MajorE0ELSQ_0ELNSO_7ScaleInE1ELSR_1EEEEEENS4_6LayoutINS5_IJNSA_ILi2EEESB_SB_EEENS5_IJSB_NSA_ILi0EEESX_EEEEENS5_IJNS4_10UnderscoreES10_S10_EEEEENS4_13SM90_TMA_LOADENS4_14ComposedLayoutINS4_7SwizzleILi3ELi4ELi3EEENS4_18smem_ptr_flag_bitsILi16EEENSU_INS5_IJNSA_ILi8EEESH_EEENS5_IJSH_SB_EEEEEEEvNS4_8identityES13_S1D_vS1E_EENS_8epilogue10collective18CollectiveEpilogueINS1G_22Sm90TmaWarpSpecializedILi4ELi2ELi16ELb1ELb0EEEJSI_NS5_IJSG_NSA_ILi32EEEEEESJ_SK_SJ_SK_NS1G_6fusion15FusionCallbacksIS1K_NS1N_13LinCombEltActINS1G_6thread4ReLuESJ_fSJ_fLNS_15FloatRoundStyleE2EEESI_S1M_JEEES13_NS14_INS15_ILi2ELi4ELi3EEES18_NSU_INS5_IJS19_S1L_EEENS5_IJS1L_SB_EEEEEEENS4_17SM75_U32x4_LDSM_NENS4_14SM90_TMA_STOREES1Z_NS4_17SM90_U32x4_STSM_NENS4_9Copy_AtomIJS22_NS_6half_tEEEEvEEEvvEEEEvNT_6ParamsE,"ax",@progbits
	.align	128
.text._ZN7cutlass13device_kernelINS_4gemm6kernel13GemmUniversalIN4cute5tupleIJiiiiEEENS1_10collective13CollectiveMmaINS1_34MainloopSm90TmaGmmaWarpSpecializedILi4ENS5_IJNS4_1CILi1EEESB_SB_EEENS1_35KernelTmaWarpSpecializedCooperativeEEENS5_IJNSA_ILi256EEENSA_ILi128EEENSA_ILi64EEEEEENS_10bfloat16_tENS5_IJlSB_lEEESJ_SK_NS4_8TiledMMAINS4_8MMA_AtomIJNS4_4SM904GMMA28MMA_64x128x16_F32BF16BF16_SSILNSO_5MajorE0ELSQ_0ELNSO_7ScaleInE1ELSR_1EEEEEENS4_6LayoutINS5_IJNSA_ILi2EEESB_SB_EEENS5_IJSB_NSA_ILi0EEESX_EEEEENS5_IJNS4_10UnderscoreES10_S10_EEEEENS4_13SM90_TMA_LOADENS4_14ComposedLayoutINS4_7SwizzleILi3ELi4ELi3EEENS4_18smem_ptr_flag_bitsILi16EEENSU_INS5_IJNSA_ILi8EEESH_EEENS5_IJSH_SB_EEEEEEEvNS4_8identityES13_S1D_vS1E_EENS_8epilogue10collective18CollectiveEpilogueINS1G_22Sm90TmaWarpSpecializedILi4ELi2ELi16ELb1ELb0EEEJSI_NS5_IJSG_NSA_ILi32EEEEEESJ_SK_SJ_SK_NS1G_6fusion15FusionCallbacksIS1K_NS1N_13LinCombEltActINS1G_6thread4ReLuESJ_fSJ_fLNS_15FloatRoundStyleE2EEESI_S1M_JEEES13_NS14_INS15_ILi2ELi4ELi3EEES18_NSU_INS5_IJS19_S1L_EEENS5_IJS1L_SB_EEEEEEENS4_17SM75_U32x4_LDSM_NENS4_14SM90_TMA_STOREES1Z_NS4_17SM90_U32x4_STSM_NENS4_9Copy_AtomIJS22_NS_6half_tEEEEvEEEvvEEEEvNT_6ParamsE:
        .type           _ZN7cutlass13device_kernelINS_4gemm6kernel13GemmUniversalIN4cute5tupleIJiiiiEEENS1_10collective13CollectiveMmaINS1_34MainloopSm90TmaGmmaWarpSpecializedILi4ENS5_IJNS4_1CILi1EEESB_SB_EEENS1_35KernelTmaWarpSpecializedCooperativeEEENS5_IJNSA_ILi256EEENSA_ILi128EEENSA_ILi64EEEEEENS_10bfloat16_tENS5_IJlSB_lEEESJ_SK_NS4_8TiledMMAINS4_8MMA_AtomIJNS4_4SM904GMMA28MMA_64x128x16_F32BF16BF16_SSILNSO_5MajorE0ELSQ_0ELNSO_7ScaleInE1ELSR_1EEEEEENS4_6LayoutINS5_IJNSA_ILi2EEESB_SB_EEENS5_IJSB_NSA_ILi0EEESX_EEEEENS5_IJNS4_10UnderscoreES10_S10_EEEEENS4_13SM90_TMA_LOADENS4_14ComposedLayoutINS4_7SwizzleILi3ELi4ELi3EEENS4_18smem_ptr_flag_bitsILi16EEENSU_INS5_IJNSA_ILi8EEESH_EEENS5_IJSH_SB_EEEEEEEvNS4_8identityES13_S1D_vS1E_EENS_8epilogue10collective18CollectiveEpilogueINS1G_22Sm90TmaWarpSpecializedILi4ELi2ELi16ELb1ELb0EEEJSI_NS5_IJSG_NSA_ILi32EEEEEESJ_SK_SJ_SK_NS1G_6fusion15FusionCallbacksIS1K_NS1N_13LinCombEltActINS1G_6thread4ReLuESJ_fSJ_fLNS_15FloatRoundStyleE2EEESI_S1M_JEEES13_NS14_INS15_ILi2ELi4ELi3EEES18_NSU_INS5_IJS19_S1L_EEENS5_IJS1L_SB_EEEEEEENS4_17SM75_U32x4_LDSM_NENS4_14SM90_TMA_STOREES1Z_NS4_17SM90_U32x4_STSM_NENS4_9Copy_AtomIJS22_NS_6half_tEEEEvEEEvvEEEEvNT_6ParamsE,@function
        .size           _ZN7cutlass13device_kernelINS_4gemm6kernel13GemmUniversalIN4cute5tupleIJiiiiEEENS1_10collective13CollectiveMmaINS1_34MainloopSm90TmaGmmaWarpSpecializedILi4ENS5_IJNS4_1CILi1EEESB_SB_EEENS1_35KernelTmaWarpSpecializedCooperativeEEENS5_IJNSA_ILi256EEENSA_ILi128EEENSA_ILi64EEEEEENS_10bfloat16_tENS5_IJlSB_lEEESJ_SK_NS4_8TiledMMAINS4_8MMA_AtomIJNS4_4SM904GMMA28MMA_64x128x16_F32BF16BF16_SSILNSO_5MajorE0ELSQ_0ELNSO_7ScaleInE1ELSR_1EEEEEENS4_6LayoutINS5_IJNSA_ILi2EEESB_SB_EEENS5_IJSB_NSA_ILi0EEESX_EEEEENS5_IJNS4_10UnderscoreES10_S10_EEEEENS4_13SM90_TMA_LOADENS4_14ComposedLayoutINS4_7SwizzleILi3ELi4ELi3EEENS4_18smem_ptr_flag_bitsILi16EEENSU_INS5_IJNSA_ILi8EEESH_EEENS5_IJSH_SB_EEEEEEEvNS4_8identityES13_S1D_vS1E_EENS_8epilogue10collective18CollectiveEpilogueINS1G_22Sm90TmaWarpSpecializedILi4ELi2ELi16ELb1ELb0EEEJSI_NS5_IJSG_NSA_ILi32EEEEEESJ_SK_SJ_SK_NS1G_6fusion15FusionCallbacksIS1K_NS1N_13LinCombEltActINS1G_6thread4ReLuESJ_fSJ_fLNS_15FloatRoundStyleE2EEESI_S1M_JEEES13_NS14_INS15_ILi2ELi4ELi3EEES18_NSU_INS5_IJS19_S1L_EEENS5_IJS1L_SB_EEEEEEENS4_17SM75_U32x4_LDSM_NENS4_14SM90_TMA_STOREES1Z_NS4_17SM90_U32x4_STSM_NENS4_9Copy_AtomIJS22_NS_6half_tEEEEvEEEvvEEEEvNT_6ParamsE,(.L_x_263 - _ZN7cutlass13device_kernelINS_4gemm6kernel13GemmUniversalIN4cute5tupleIJiiiiEEENS1_10collective13CollectiveMmaINS1_34MainloopSm90TmaGmmaWarpSpecializedILi4ENS5_IJNS4_1CILi1EEESB_SB_EEENS1_35KernelTmaWarpSpecializedCooperativeEEENS5_IJNSA_ILi256EEENSA_ILi128EEENSA_ILi64EEEEEENS_10bfloat16_tENS5_IJlSB_lEEESJ_SK_NS4_8TiledMMAINS4_8MMA_AtomIJNS4_4SM904GMMA28MMA_64x128x16_F32BF16BF16_SSILNSO_5MajorE0ELSQ_0ELNSO_7ScaleInE1ELSR_1EEEEEENS4_6LayoutINS5_IJNSA_ILi2EEESB_SB_EEENS5_IJSB_NSA_ILi0EEESX_EEEEENS5_IJNS4_10UnderscoreES10_S10_EEEEENS4_13SM90_TMA_LOADENS4_14ComposedLayoutINS4_7SwizzleILi3ELi4ELi3EEENS4_18smem_ptr_flag_bitsILi16EEENSU_INS5_IJNSA_ILi8EEESH_EEENS5_IJSH_SB_EEEEEEEvNS4_8identityES13_S1D_vS1E_EENS_8epilogue10collective18CollectiveEpilogueINS1G_22Sm90TmaWarpSpecializedILi4ELi2ELi16ELb1ELb0EEEJSI_NS5_IJSG_NSA_ILi32EEEEEESJ_SK_SJ_SK_NS1G_6fusion15FusionCallbacksIS1K_NS1N_13LinCombEltActINS1G_6thread4ReLuESJ_fSJ_fLNS_15FloatRoundStyleE2EEESI_S1M_JEEES13_NS14_INS15_ILi2ELi4ELi3EEES18_NSU_INS5_IJS19_S1L_EEENS5_IJS1L_SB_EEEEEEENS4_17SM75_U32x4_LDSM_NENS4_14SM90_TMA_STOREES1Z_NS4_17SM90_U32x4_STSM_NENS4_9Copy_AtomIJS22_NS_6half_tEEEEvEEEvvEEEEvNT_6ParamsE)
        .other          _ZN7cutlass13device_kernelINS_4gemm6kernel13GemmUniversalIN4cute5tupleIJiiiiEEENS1_10collective13CollectiveMmaINS1_34MainloopSm90TmaGmmaWarpSpecializedILi4ENS5_IJNS4_1CILi1EEESB_SB_EEENS1_35KernelTmaWarpSpecializedCooperativeEEENS5_IJNSA_ILi256EEENSA_ILi128EEENSA_ILi64EEEEEENS_10bfloat16_tENS5_IJlSB_lEEESJ_SK_NS4_8TiledMMAINS4_8MMA_AtomIJNS4_4SM904GMMA28MMA_64x128x16_F32BF16BF16_SSILNSO_5MajorE0ELSQ_0ELNSO_7ScaleInE1ELSR_1EEEEEENS4_6LayoutINS5_IJNSA_ILi2EEESB_SB_EEENS5_IJSB_NSA_ILi0EEESX_EEEEENS5_IJNS4_10UnderscoreES10_S10_EEEEENS4_13SM90_TMA_LOADENS4_14ComposedLayoutINS4_7SwizzleILi3ELi4ELi3EEENS4_18smem_ptr_flag_bitsILi16EEENSU_INS5_IJNSA_ILi8EEESH_EEENS5_IJSH_SB_EEEEEEEvNS4_8identityES13_S1D_vS1E_EENS_8epilogue10collective18CollectiveEpilogueINS1G_22Sm90TmaWarpSpecializedILi4ELi2ELi16ELb1ELb0EEEJSI_NS5_IJSG_NSA_ILi32EEEEEESJ_SK_SJ_SK_NS1G_6fusion15FusionCallbacksIS1K_NS1N_13LinCombEltActINS1G_6thread4ReLuESJ_fSJ_fLNS_15FloatRoundStyleE2EEESI_S1M_JEEES13_NS14_INS15_ILi2ELi4ELi3EEES18_NSU_INS5_IJS19_S1L_EEENS5_IJS1L_SB_EEEEEEENS4_17SM75_U32x4_LDSM_NENS4_14SM90_TMA_STOREES1Z_NS4_17SM90_U32x4_STSM_NENS4_9Copy_AtomIJS22_NS_6half_tEEEEvEEEvvEEEEvNT_6ParamsE,@"STO_CUDA_ENTRY STV_DEFAULT"
_ZN7cutlass13device_kernelINS_4gemm6kernel13GemmUniversalIN4cute5tupleIJiiiiEEENS1_10collective13CollectiveMmaINS1_34MainloopSm90TmaGmmaWarpSpecializedILi4ENS5_IJNS4_1CILi1EEESB_SB_EEENS1_35KernelTmaWarpSpecializedCooperativeEEENS5_IJNSA_ILi256EEENSA_ILi128EEENSA_ILi64EEEEEENS_10bfloat16_tENS5_IJlSB_lEEESJ_SK_NS4_8TiledMMAINS4_8MMA_AtomIJNS4_4SM904GMMA28MMA_64x128x16_F32BF16BF16_SSILNSO_5MajorE0ELSQ_0ELNSO_7ScaleInE1ELSR_1EEEEEENS4_6LayoutINS5_IJNSA_ILi2EEESB_SB_EEENS5_IJSB_NSA_ILi0EEESX_EEEEENS5_IJNS4_10UnderscoreES10_S10_EEEEENS4_13SM90_TMA_LOADENS4_14ComposedLayoutINS4_7SwizzleILi3ELi4ELi3EEENS4_18smem_ptr_flag_bitsILi16EEENSU_INS5_IJNSA_ILi8EEESH_EEENS5_IJSH_SB_EEEEEEEvNS4_8identityES13_S1D_vS1E_EENS_8epilogue10collective18CollectiveEpilogueINS1G_22Sm90TmaWarpSpecializedILi4ELi2ELi16ELb1ELb0EEEJSI_NS5_IJSG_NSA_ILi32EEEEEESJ_SK_SJ_SK_NS1G_6fusion15FusionCallbacksIS1K_NS1N_13LinCombEltActINS1G_6thread4ReLuESJ_fSJ_fLNS_15FloatRoundStyleE2EEESI_S1M_JEEES13_NS14_INS15_ILi2ELi4ELi3EEES18_NSU_INS5_IJS19_S1L_EEENS5_IJS1L_SB_EEEEEEENS4_17SM75_U32x4_LDSM_NENS4_14SM90_TMA_STOREES1Z_NS4_17SM90_U32x4_STSM_NENS4_9Copy_AtomIJS22_NS_6half_tEEEEvEEEvvEEEEvNT_6ParamsE:
[----:B------:R-:W1:Y:S01]  /*0000*/  LDC R1, c[0x0][0x28] ;  /* 0x00000a00ff017b82 */ /* 0x000e620000000800 */
[----:B------:R-:W2:Y:S07]  /*0010*/  S2R R18, SR_TID.X ;  /* 0x0000000000127919 */ /* 0x000eae0000002100 */
[----:B------:R-:W3:Y:S01]  /*0020*/  LDC.64 R4, c[0x0][0x588] ;  /* 0x00016200ff047b82 */ /* 0x000ee20000000a00 */
[----:B------:R-:W-:Y:S01]  /*0030*/  ELECT P0, URZ, PT ;  /* 0x00000000003f782f */ /* 0x000fe20003800000 */
[----:B------:R-:W-:Y:S01]  /*0040*/  BSSY B0, `(.L_x_0) ;  /* 0x0000016000007945 */ /* 0x000fe20003800000 */
[----:B--2---:R-:W-:-:S02]  /*0050*/  SHF.R.U32.HI R6, RZ, 0x5, R18 ;  /* 0x00000005ff067819 */ /* 0x004fc40000011612 */
[----:B------:R-:W-:-:S03]  /*0060*/  SHF.R.U32.HI R2, RZ, 0x7, R18 ;  /* 0x00000007ff027819 */ /* 0x000fc60000011612 */
[----:B------:R-:W2:Y:S04]  /*0070*/  SHFL.IDX PT, R0, R6, RZ, 0x1f ;  /* 0x00001fff06007589 */ /* 0x000ea800000e0000 */
[----:B------:R4:W1:Y:S01]  /*0080*/  SHFL.IDX PT, R10, R2, RZ, 0x1f ;  /* 0x00001fff020a7589 */ /* 0x00086200000e0000 */
[----:B--2---:R-:W-:Y:S02]  /*0090*/  ISETP.NE.OR P0, PT, R0, RZ, !P0 ;  /* 0x000000ff0000720c */ /* 0x004fe40004705670 */
[----:B------:R-:W-:-:S11]  /*00a0*/  SHF.R.S32.HI R3, RZ, 0x1f, R0 ;  /* 0x0000001fff037819 */ /* 0x000fd60000011400 */
[----:B-1-34-:R-:W-:Y:S05]  /*00b0*/  @P0 BRA `(.L_x_1) ;  /* 0x0000000000380947 */ /* 0x01afea0003800000 */
[----:B------:R-:W-:Y:S02]  /*00c0*/  ULDC.64 UR4, c[0x0][0x198] ;  /* 0x0000660000047ab9 */ /* 0x000fe40000000a00 */
[----:B------:R-:W-:Y:S02]  /*00d0*/  UIADD3 UR6, UP0, UR4, 0xf0, URZ ;  /* 0x000000f004067890 */ /* 0x000fe4000ff1e03f */
[----:B------:R-:W-:Y:S02]  /*00e0*/  UIADD3 UR8, UP1, UR4, 0x1f0, URZ ;  /* 0x000001f004087890 */ /* 0x000fe4000ff3e03f */
[----:B------:R-:W-:Y:S02]  /*00f0*/  UIADD3 UR10, UP2, UR4, 0x3f0, URZ ;  /* 0x000003f0040a7890 */ /* 0x000fe4000ff5e03f */
[----:B------:R-:W-:Y:S02]  /*0100*/  UIADD3 UR4, UP3, UR4, 0x4f0, URZ ;  /* 0x000004f004047890 */ /* 0x000fe4000ff7e03f */
[----:B------:R-:W-:-:S02]  /*0110*/  UIADD3.X UR7, URZ, UR5, URZ, UP0, !UPT ;  /* 0x000000053f077290 */ /* 0x000fc400087fe43f */
[----:B------:R-:W-:Y:S02]  /*0120*/  UIADD3.X UR9, URZ, UR5, URZ, UP1, !UPT ;  /* 0x000000053f097290 */ /* 0x000fe40008ffe43f */
[----:B------:R-:W-:Y:S02]  /*0130*/  UIADD3.X UR11, URZ, UR5, URZ, UP2, !UPT ;  /* 0x000000053f0b7290 */ /* 0x000fe400097fe43f */
[----:B------:R-:W-:-:S03]  /*0140*/  UIADD3.X UR5, URZ, UR5, URZ, UP3, !UPT ;  /* 0x000000053f057290 */ /* 0x000fc60009ffe43f */
[----:B------:R1:W-:Y:S02]  /*0150*/  UTMACCTL.PF [UR6] ;  /* 0x00000000060079b9 */ /* 0x0003e40008040000 */
[----:B------:R1:W-:Y:S02]  /*0160*/  UTMACCTL.PF [UR8] ;  /* 0x00000000080079b9 */ /* 0x0003e40008040000 */
[----:B------:R1:W-:Y:S02]  /*0170*/  UTMACCTL.PF [UR10] ;  /* 0x000000000a0079b9 */ /* 0x0003e40008040000 */
[----:B------:R1:W-:Y:S02]  /*0180*/  UTMACCTL.PF [UR4] ;  /* 0x00000000040079b9 */ /* 0x0003e40008040000 */
[----:B-1----:R-:W-:Y:S01]  /*0190*/  NOP ;  /* 0x0000000000007918 */ /* 0x002fe20000000000 */
.L_x_1:
[----:B------:R-:W-:Y:S05]  /*01a0*/  BSYNC B0 ;  /* 0x0000000000007941 */ /* 0x000fea0003800000 */
.L_x_0:
[----:B------:R-:W-:Y:S01]  /*01b0*/  ULDC.64 UR4, c[0x0][0x590] ;  /* 0x0001640000047ab9 */ /* 0x000fe20000000a00 */
[----:B------:R-:W-:Y:S01]  /*01c0*/  LEA.HI R3, R3, R0, RZ, 0x2 ;  /* 0x0000000003037211 */ /* 0x000fe200078f10ff */
[----:B------:R-:W-:Y:S01]  /*01d0*/  ULDC.64 UR42, c[0x0][0x208] ;  /* 0x00008200002a7ab9 */ /* 0x000fe20000000a00 */
[----:B------:R-:W-:Y:S01]  /*01e0*/  ISETP.NE.U32.AND P2, PT, RZ, UR4, PT ;  /* 0x00000004ff007c0c */ /* 0x000fe2000bf45070 */
[----:B------:R-:W-:Y:S01]  /*01f0*/  IMAD.MOV.U32 R2, RZ, RZ, R4 ;  /* 0x000000ffff027224 */ /* 0x000fe200078e0004 */
[----:B------:R-:W-:Y:S02]  /*0200*/  LOP3.LUT R3, R3, 0xfffffffc, RZ, 0xc0, !PT ;  /* 0xfffffffc03037812 */ /* 0x000fe400078ec0ff */
[----:B------:R-:W-:Y:S02]  /*0210*/  ISETP.NE.AND.EX P3, PT, RZ, UR5, PT, P2 ;  /* 0x00000005ff007c0c */ /* 0x000fe4000bf65320 */
[----:B------:R-:W-:Y:S01]  /*0220*/  PRMT R7, RZ, 0x7610, R7 ;  /* 0x00007610ff077816 */ /* 0x000fe20000000007 */
[----:B------:R-:W-:-:S02]  /*0230*/  IMAD.IADD R0, R0, 0x1, -R3 ;  /* 0x0000000100007824 */ /* 0x000fc400078e0a03 */
[----:B------:R-:W-:-:S08]  /*0240*/  IMAD.MOV.U32 R3, RZ, RZ, R5 ;  /* 0x000000ffff037224 */ /* 0x000fd000078e0005 */
[----:B------:R-:W-:Y:S05]  /*0250*/  @P3 BRA `(.L_x_2) ;  /* 0x0000000000303947 */ /* 0x000fea0003800000 */
[----:B------:R-:W-:Y:S02]  /*0260*/  ULDC.64 UR6, c[0x0][0x588] ;  /* 0x0001620000067ab9 */ /* 0x000fe40000000a00 */
[----:B------:R-:W-:-:S04]  /*0270*/  ISETP.NE.U32.AND P0, PT, RZ, UR6, PT ;  /* 0x00000006ff007c0c */ /* 0x000fc8000bf05070 */
[----:B------:R-:W-:-:S13]  /*0280*/  ISETP.NE.AND.EX P0, PT, RZ, UR7, PT, P0 ;  /* 0x00000007ff007c0c */ /* 0x000fda000bf05300 */
[----:B------:R-:W-:Y:S05]  /*0290*/  @!P0 BRA `(.L_x_3) ;  /* 0x0000000000108947 */ /* 0x000fea0003800000 */
[----:B------:R-:W2:Y:S02]  /*02a0*/  LDG.E R7, desc[UR42][R2.64] ;  /* 0x0000002a02077981 */ /* 0x000ea4000c1e1900 */
[----:B--2---:R-:W-:Y:S01]  /*02b0*/  FSETP.NEU.AND P1, PT, R7, RZ, PT ;  /* 0x000000ff0700720b */ /* 0x004fe20003f2d000 */
[----:B------:R-:W-:Y:S01]  /*02c0*/  IMAD.MOV.U32 R7, RZ, RZ, 0x1 ;  /* 0x00000001ff077424 */ /* 0x000fe200078e00ff */
[----:B------:R-:W-:Y:S11]  /*02d0*/  BRA `(.L_x_2) ;  /* 0x0000000000107947 */ /* 0x000ff60003800000 */
.L_x_3:
[----:B------:R-:W-:Y:S01]  /*02e0*/  ULDC UR6, c[0x0][0x580] ;  /* 0x0001600000067ab9 */ /* 0x000fe20000000800 */
[----:B------:R-:W-:Y:S01]  /*02f0*/  IMAD.MOV.U32 R7, RZ, RZ, 0x1 ;  /* 0x00000001ff077424 */ /* 0x000fe200078e00ff */
[----:B------:R-:W-:Y:S02]  /*0300*/  FSETP.NEU.AND P1, PT, RZ, UR6, PT ;  /* 0x00000006ff007c0b */ /* 0x000fe4000bf2d000 */
[----:B------:R-:W-:-:S11]  /*0310*/  CS2R R2, SRZ ;  /* 0x0000000000027805 */ /* 0x000fd6000001ff00 */
.L_x_2:
[----:B------:R-:W-:Y:S02]  /*0320*/  ISETP.NE.U32.AND P4, PT, R2, RZ, PT ;  /* 0x000000ff0200720c */ /* 0x000fe40003f85070 */
[----:B------:R-:W-:Y:S02]  /*0330*/  ISETP.NE.AND.EX P5, PT, RZ, UR5, PT, P2 ;  /* 0x00000005ff007c0c */ /* 0x000fe4000bfa5320 */
[----:B------:R-:W-:Y:S02]  /*0340*/  ISETP.NE.AND.EX P2, PT, R3, RZ, PT, P4 ;  /* 0x000000ff0300720c */ /* 0x000fe40003f45340 */
[----:B------:R-:W-:-:S11]  /*0350*/  PLOP3.LUT P0, PT, PT, PT, PT, 0x8, 0x0 ;  /* 0x000000000000781c */ /* 0x000fd60003f0e170 */
[----:B------:R-:W-:Y:S05]  /*0360*/  @P2 BRA P5, `(.L_x_4) ;  /* 0x0000000000342947 */ /* 0x000fea0002800000 */
[----:B------:R-:W-:-:S04]  /*0370*/  ISETP.NE.U32.AND P0, PT, RZ, UR4, PT ;  /* 0x00000004ff007c0c */ /* 0x000fc8000bf05070 */
[----:B------:R-:W-:-:S13]  /*0380*/  ISETP.NE.AND.EX P0, PT, RZ, UR5, PT, P0 ;  /* 0x00000005ff007c0c */ /* 0x000fda000bf05300 */
[----:B------:R-:W-:Y:S05]  /*0390*/  @!P0 BRA `(.L_x_5) ;  /* 0x0000000000248947 */ /* 0x000fea0003800000 */
[----:B------:R-:W-:Y:S02]  /*03a0*/  PRMT R7, R7, 0x9910, RZ ;  /* 0x0000991007077816 */ /* 0x000fe400000000ff */
[----:B------:R-:W-:Y:S02]  /*03b0*/  ISETP.NE.U32.AND P0, PT, R2, RZ, PT ;  /* 0x000000ff0200720c */ /* 0x000fe40003f05070 */
[----:B------:R-:W-:Y:S02]  /*03c0*/  ISETP.NE.AND P2, PT, R7, RZ, PT ;  /* 0x000000ff0700720c */ /* 0x000fe40003f45270 */
[----:B------:R-:W-:Y:S02]  /*03d0*/  ISETP.NE.AND.EX P0, PT, R3, RZ, PT, P0 ;  /* 0x000000ff0300720c */ /* 0x000fe40003f05300 */
[----:B------:R-:W-:-:S09]  /*03e0*/  SEL R2, RZ, 0xffffffff, P1 ;  /* 0xffffffffff027807 */ /* 0x000fd20000800000 */
[----:B------:R-:W-:-:S04]  /*03f0*/  @!P2 SEL R2, RZ, 0xffffffff, P0 ;  /* 0xffffffffff02a807 */ /* 0x000fc80000000000 */
[----:B------:R-:W-:-:S04]  /*0400*/  LOP3.LUT R2, R2, 0x1, RZ, 0xc0, !PT ;  /* 0x0000000102027812 */ /* 0x000fc800078ec0ff */
[----:B------:R-:W-:Y:S01]  /*0410*/  ISETP.EQ.U32.AND P0, PT, R2, 0x1, PT ;  /* 0x000000010200780c */ /* 0x000fe20003f02070 */
[----:B------:R-:W-:-:S12]  /*0420*/  BRA `(.L_x_4) ;  /* 0x0000000000047947 */ /* 0x000fd80003800000 */
.L_x_5:
[----:B------:R-:W-:-:S13]  /*0430*/  PLOP3.LUT P0, PT, P1, PT, PT, 0x8, 0x0 ;  /* 0x000000000000781c */ /* 0x000fda0000f0e170 */
.L_x_4:
[----:B------:R-:W1:Y:S02]  /*0440*/  SHFL.IDX PT, R2, R6, RZ, 0x1f ;  /* 0x00001fff06027589 */ /* 0x000e6400000e0000 */
[----:B-1----:R-:W-:-:S13]  /*0450*/  ISETP.NE.AND P1, PT, R2, RZ, PT ;  /* 0x000000ff0200720c */ /* 0x002fda0003f25270 */
[----:B------:R-:W-:Y:S05]  /*0460*/  @P1 BRA `(.L_x_6) ;  /* 0x0000000000581947 */ /* 0x000fea0003800000 */
[----:B------:R-:W1:Y:S01]  /*0470*/  S2UR UR8, SR_CgaCtaId ;  /* 0x00000000000879c3 */ /* 0x000e620000008800 */
[----:B------:R-:W-:Y:S01]  /*0480*/  UMOV UR4, 0x400 ;  /* 0x0000040000047882 */ /* 0x000fe20000000000 */
[----:B------:R-:W-:Y:S01]  /*0490*/  UMOV UR5, 0x1 ;  /* 0x0000000100057882 */ /* 0x000fe20000000000 */
[----:B------:R-:W-:Y:S01]  /*04a0*/  UMOV UR6, 0x100 ;  /* 0x0000010000067882 */ /* 0x000fe20000000000 */
[----:B------:R-:W-:Y:S01]  /*04b0*/  ELECT P1, URZ, PT ;  /* 0x00000000003f782f */ /* 0x000fe20003820000 */
[----:B------:R-:W-:-:S04]  /*04c0*/  UIADD3 UR6, -UR6, 0x100000, URZ ;  /* 0x0010000006067890 */ /* 0x000fc8000fffe13f */
[----:B------:R-:W-:Y:S02]  /*04d0*/  USHF.L.U32 UR7, UR6, 0xb, URZ ;  /* 0x0000000b06077899 */ /* 0x000fe4000800063f */
[----:B------:R-:W-:Y:S02]  /*04e0*/  USHF.L.U32 UR6, UR6, 0x1, URZ ;  /* 0x0000000106067899 */ /* 0x000fe4000800063f */
[----:B-1----:R-:W-:Y:S02]  /*04f0*/  ULEA UR8, UR8, UR4, 0x18 ;  /* 0x0000000408087291 */ /* 0x002fe4000f8ec03f */
[----:B------:R-:W-:-:S04]  /*0500*/  UIADD3 UR4, -UR5, 0x100000, URZ ;  /* 0x0010000005047890 */ /* 0x000fc8000fffe13f */
[----:B------:R-:W-:Y:S02]  /*0510*/  USHF.L.U32 UR5, UR4, 0xb, URZ ;  /* 0x0000000b04057899 */ /* 0x000fe4000800063f */
[----:B------:R-:W-:Y:S01]  /*0520*/  USHF.L.U32 UR4, UR4, 0x1, URZ ;  /* 0x0000000104047899 */ /* 0x000fe2000800063f */
[----:B------:R-:W1:Y:S11]  /*0530*/  FENCE.VIEW.ASYNC.S ;  /* 0x00000000000073c6 */ /* 0x000e760000000000 */
[----:B-1----:R1:W2:Y:S01]  /*0540*/  SYNCS.EXCH.64 URZ, [UR8], UR4 ;  /* 0x00000004083f75b2 */ /* 0x0022a20008000100 */
[----:B------:R1:W3:Y:S01]  /*0550*/  SYNCS.EXCH.64 URZ, [UR8+0x20], UR6 ;  /* 0x00002006083f75b2 */ /* 0x0002e20008000100 */
[----:B------:R1:W4:Y:S01]  /*0560*/  SYNCS.EXCH.64 URZ, [UR8+0x8], UR4 ;  /* 0x00000804083f75b2 */ /* 0x0003220008000100 */
[----:B------:R1:W1:Y:S01]  /*0570*/  SYNCS.EXCH.64 URZ, [UR8+0x28], UR6 ;  /* 0x00002806083f75b2 */ /* 0x0002620008000100 */
[----:B------:R1:W1:Y:S01]  /*0580*/  SYNCS.EXCH.64 URZ, [UR8+0x10], UR4 ;  /* 0x00001004083f75b2 */ /* 0x0002620008000100 */
[----:B------:R1:W1:Y:S01]  /*0590*/  SYNCS.EXCH.64 URZ, [UR8+0x30], UR6 ;  /* 0x00003006083f75b2 */ /* 0x0002620008000100 */
[----:B------:R1:W1:Y:S01]  /*05a0*/  SYNCS.EXCH.64 URZ, [UR8+0x18], UR4 ;  /* 0x00001804083f75b2 */ /* 0x0002620008000100 */
[----:B------:R1:W1:Y:S01]  /*05b0*/  SYNCS.EXCH.64 URZ, [UR8+0x38], UR6 ;  /* 0x00003806083f75b2 */ /* 0x0002620008000100 */
[----:B------:R-:W-:Y:S01]  /*05c0*/  NOP ;  /* 0x0000000000007918 */ /* 0x000fe20000000000 */
.L_x_6:
[----:B------:R-:W5:Y:S01]  /*05d0*/  SHFL.IDX PT, R3, R6, RZ, 0x1f ;  /* 0x00001fff06037589 */ /* 0x000f6200000e0000 */
[----:B------:R-:W1:Y:S01]  /*05e0*/  LDC R2, c[0x0][0x904] ;  /* 0x00024100ff027b82 */ /* 0x000e620000000800 */
[----:B------:R-:W-:Y:S01]  /*05f0*/  NOP ;  /* 0x0000000000007918 */ /* 0x000fe20000000000 */
[----:B-----5:R-:W-:-:S13]  /*0600*/  ISETP.NE.AND P1, PT, R3, RZ, PT ;  /* 0x000000ff0300720c */ /* 0x020fda0003f25270 */
[----:B------:R-:W-:Y:S05]  /*0610*/  @P1 BRA `(.L_x_7) ;  /* 0x0000000000581947 */ /* 0x000fea0003800000 */
[----:B-1----:R-:W1:Y:S01]  /*0620*/  S2UR UR5, SR_CgaCtaId ;  /* 0x00000000000579c3 */ /* 0x002e620000008800 */
[----:B------:R-:W-:Y:S01]  /*0630*/  UMOV UR4, 0x400 ;  /* 0x0000040000047882 */ /* 0x000fe20000000000 */
[----:B------:R-:W-:Y:S01]  /*0640*/  UMOV UR6, 0x20 ;  /* 0x0000002000067882 */ /* 0x000fe20000000000 */
[----:B------:R-:W-:Y:S01]  /*0650*/  UMOV UR7, 0x100 ;  /* 0x0000010000077882 */ /* 0x000fe20000000000 */
[----:B------:R-:W-:Y:S01]  /*0660*/  ELECT P1, URZ, PT ;  /* 0x00000000003f782f */ /* 0x000fe20003820000 */
[----:B-1----:R-:W-:Y:S02]  /*0670*/  ULEA UR8, UR5, UR4, 0x18 ;  /* 0x0000000405087291 */ /* 0x002fe4000f8ec03f */
[----:B------:R-:W-:-:S04]  /*0680*/  UIADD3 UR4, -UR6, 0x100000, URZ ;  /* 0x0010000006047890 */ /* 0x000fc8000fffe13f */
[----:B------:R-:W-:Y:S02]  /*0690*/  USHF.L.U32 UR5, UR4, 0xb, URZ ;  /* 0x0000000b04057899 */ /* 0x000fe4000800063f */
[----:B------:R-:W-:Y:S02]  /*06a0*/  USHF.L.U32 UR4, UR4, 0x1, URZ ;  /* 0x0000000104047899 */ /* 0x000fe4000800063f */
[----:B------:R-:W-:-:S04]  /*06b0*/  UIADD3 UR6, -UR7, 0x100000, URZ ;  /* 0x0010000007067890 */ /* 0x000fc8000fffe13f */
[----:B------:R-:W-:Y:S02]  /*06c0*/  USHF.L.U32 UR7, UR6, 0xb, URZ ;  /* 0x0000000b06077899 */ /* 0x000fe4000800063f */
[----:B------:R-:W-:Y:S01]  /*06d0*/  USHF.L.U32 UR6, UR6, 0x1, URZ ;  /* 0x0000000106067899 */ /* 0x000fe2000800063f */
[----:B------:R-:W1:Y:S03]  /*06e0*/  FENCE.VIEW.ASYNC.S ;  /* 0x00000000000073c6 */ /* 0x000e660000000000 */
[----:B-1----:R1:W1:Y:S08]  /*06f0*/  SYNCS.EXCH.64 URZ, [UR8+0x40], UR4 ;  /* 0x00004004083f75b2 */ /* 0x0022700008000100 */
[----:B------:R1:W1:Y:S01]  /*0700*/  SYNCS.EXCH.64 URZ, [UR8+0x60], UR6 ;  /* 0x00006006083f75b2 */ /* 0x0002620008000100 */
[----:B------:R1:W1:Y:S01]  /*0710*/  SYNCS.EXCH.64 URZ, [UR8+0x48], UR4 ;  /* 0x00004804083f75b2 */ /* 0x0002620008000100 */
[----:B------:R1:W1:Y:S01]  /*0720*/  SYNCS.EXCH.64 URZ, [UR8+0x68], UR6 ;  /* 0x00006806083f75b2 */ /* 0x0002620008000100 */
[----:B------:R1:W1:Y:S01]  /*0730*/  SYNCS.EXCH.64 URZ, [UR8+0x50], UR4 ;  /* 0x00005004083f75b2 */ /* 0x0002620008000100 */
[----:B------:R1:W1:Y:S01]  /*0740*/  SYNCS.EXCH.64 URZ, [UR8+0x70], UR6 ;  /* 0x00007006083f75b2 */ /* 0x0002620008000100 */
[----:B------:R1:W1:Y:S01]  /*0750*/  SYNCS.EXCH.64 URZ, [UR8+0x58], UR4 ;  /* 0x00005804083f75b2 */ /* 0x0002620008000100 */
[----:B------:R1:W1:Y:S01]  /*0760*/  SYNCS.EXCH.64 URZ, [UR8+0x78], UR6 ;  /* 0x00007806083f75b2 */ /* 0x0002620008000100 */
[----:B------:R-:W-:Y:S01]  /*0770*/  NOP ;  /* 0x0000000000007918 */ /* 0x000fe20000000000 */
.L_x_7:
[----:B------:R-:W5:Y:S01]  /*0780*/  SHFL.IDX PT, R6, R6, RZ, 0x1f ;  /* 0x00001fff06067589 */ /* 0x000f6200000e0000 */
[----:B------:R-:W-:Y:S01]  /*0790*/  ELECT P1, URZ, PT ;  /* 0x00000000003f782f */ /* 0x000fe20003820000 */
[----:B------:R-:W2:Y:S01]  /*07a0*/  S2UR UR37, SR_CgaCtaId ;  /* 0x00000000002579c3 */ /* 0x000ea20000008800 */
[----:B-1----:R-:W-:Y:S01]  /*07b0*/  ISETP.NE.AND P6, PT, R2, 0x1, PT ;  /* 0x000000010200780c */ /* 0x002fe20003fc5270 */
[----:B------:R-:W1:Y:S01]  /*07c0*/  S2R R3, SR_CTAID.Y ;  /* 0x0000000000037919 */ /* 0x000e620000002600 */
[----:B------:R-:W-:Y:S01]  /*07d0*/  UMOV UR4, 0x20 ;  /* 0x0000002000047882 */ /* 0x000fe20000000000 */
[----:B------:R-:W-:Y:S01]  /*07e0*/  ISETP.NE.AND P4, PT, R0, RZ, PT ;  /* 0x000000ff0000720c */ /* 0x000fe20003f85270 */
[----:B------:R-:W-:Y:S01]  /*07f0*/  NOP ;  /* 0x0000000000007918 */ /* 0x000fe20000000000 */
[----:B------:R-:W3:Y:S01]  /*0800*/  S2R R8, SR_CTAID.X ;  /* 0x0000000000087919 */ /* 0x000ee20000002500 */
[----:B------:R-:W-:Y:S01]  /*0810*/  P2R R7, PR, RZ, 0x40 ;  /* 0x00000040ff077803 */ /* 0x000fe20000000000 */
[----:B------:R-:W-:Y:S01]  /*0820*/  IMAD.MOV.U32 R9, RZ, RZ, RZ ;  /* 0x000000ffff097224 */ /* 0x000fe200078e00ff */
[----:B------:R-:W-:Y:S05]  /*0830*/  BSSY B6, `(.L_x_8) ;  /* 0x000092b000067945 */ /* 0x000fea0003800000 */
[----:B------:R-:W3:Y:S01]  /*0840*/  @P6 LDC R17, c[0x0][0x10] ;  /* 0x00000400ff116b82 */ /* 0x000ee20000000800 */
[----:B------:R-:W-:Y:S01]  /*0850*/  @P6 IMAD.MOV.U32 R7, RZ, RZ, RZ ;  /* 0x000000ffff076224 */ /* 0x000fe200078e00ff */
[----:B-----5:R-:W-:-:S06]  /*0860*/  ISETP.NE.OR P2, PT, R6, RZ, !P1 ;  /* 0x000000ff0600720c */ /* 0x020fcc0004f45670 */
[----:B------:R-:W5:Y:S01]  /*0870*/  @!P6 LDC R11, c[0x0][0xc] ;  /* 0x00000300ff0beb82 */ /* 0x000f620000000800 */
[----:B------:R-:W-:-:S04]  /*0880*/  ISETP.EQ.OR P1, PT, R0, 0x3, !P4 ;  /* 0x000000030000780c */ /* 0x000fc80006722670 */
[----:B------:R-:W-:-:S04]  /*0890*/  ISETP.EQ.AND P1, PT, R10, RZ, P1 ;  /* 0x000000ff0a00720c */ /* 0x000fc80000f22270 */
[----:B------:R-:W-:Y:S01]  /*08a0*/  SEL R22, RZ, 0x1, !P1 ;  /* 0x00000001ff167807 */ /* 0x000fe20004800000 */
[----:B-1----:R-:W-:Y:S01]  /*08b0*/  @P6 IMAD.MOV.U32 R6, RZ, RZ, R3 ;  /* 0x000000ffff066224 */ /* 0x002fe200078e0003 */
[----:B------:R-:W-:Y:S01]  /*08c0*/  VOTEU.ALL UP0, P2 ;  /* 0x00000000003f7886 */ /* 0x000fe20001000000 */
[----:B------:R-:W-:Y:S02]  /*08d0*/  VOTEU.ALL UP1, P2 ;  /* 0x00000000003f7886 */ /* 0x000fe40001020000 */
[----:B---3--:R-:W-:Y:S01]  /*08e0*/  @P6 IMAD.WIDE.U32 R16, R8, R17, R6 ;  /* 0x0000001108106225 */ /* 0x008fe200078e0006 */
[----:B------:R-:W-:Y:S01]  /*08f0*/  @P6 MOV R7, RZ ;  /* 0x000000ff00076202 */ /* 0x000fe20000000f00 */
[----:B------:R-:W-:Y:S01]  /*0900*/  @!UP0 UMOV UR6, 0x400 ;  /* 0x0000040000068882 */ /* 0x000fe20000000000 */
[----:B------:R-:W-:-:S04]  /*0910*/  @!UP0 UIADD3 UR4, -UR4, 0x100000, URZ ;  /* 0x0010000004048890 */ /* 0x000fc8000fffe13f */
[----:B------:R-:W-:Y:S02]  /*0920*/  @!UP0 USHF.L.U32 UR5, UR4, 0xb, URZ ;  /* 0x0000000b04058899 */ /* 0x000fe4000800063f */
[----:B------:R-:W-:Y:S02]  /*0930*/  @!UP0 USHF.L.U32 UR4, UR4, 0x1, URZ ;  /* 0x0000000104048899 */ /* 0x000fe4000800063f */
[----:B--2---:R-:W-:Y:S01]  /*0940*/  @!UP0 ULEA UR8, UR37, UR6, 0x18 ;  /* 0x0000000625088291 */ /* 0x004fe2000f8ec03f */
[----:B------:R-:W-:Y:S01]  /*0950*/  @P6 IMAD.IADD R17, R17, 0x1, R7 ;  /* 0x0000000111116824 */ /* 0x000fe200078e0207 */
[----:B------:R-:W-:Y:S01]  /*0960*/  VOTEU.ALL UP0, P2 ;  /* 0x00000000003f7886 */ /* 0x000fe20001000000 */
[C---:B------:R-:W-:Y:S01]  /*0970*/  ISETP.NE.AND P2, PT, R10.reuse, RZ, PT ;  /* 0x000000ff0a00720c */ /* 0x040fe20003f45270 */
[----:B------:R-:W-:Y:S01]  /*0980*/  ULDC UR6, c[0x0][0xc] ;  /* 0x0000030000067ab9 */ /* 0x000fe20000000800 */
[----:B------:R-:W-:Y:S01]  /*0990*/  ULDC UR7, c[0x0][0x10] ;  /* 0x0000040000077ab9 */ /* 0x000fe20000000800 */
[----:B------:R-:W-:Y:S01]  /*09a0*/  VIADD R10, R10, 0xffffffff ;  /* 0xffffffff0a0a7836 */ /* 0x000fe20000000000 */
[----:B------:R-:W-:Y:S01]  /*09b0*/  ISETP.EQ.AND P5, PT, R0, 0x2, !P2 ;  /* 0x000000020000780c */ /* 0x000fe200057a2270 */
[----:B-----5:R-:W-:-:S03]  /*09c0*/  @!P6 IMAD.WIDE.U32 R6, R11, R3, R8 ;  /* 0x000000030b06e225 */ /* 0x020fc600078e0008 */
[----:B------:R-:W-:Y:S01]  /*09d0*/  ISETP.GE.U32.AND P1, PT, R10, 0x2, PT ;  /* 0x000000020a00780c */ /* 0x000fe20003f26070 */
[----:B------:R-:W1:Y:S02]  /*09e0*/  FENCE.VIEW.ASYNC.S ;  /* 0x00000000000073c6 */ /* 0x000e640000000000 */
[----:B-1----:R-:W4:Y:S01]  /*09f0*/  @!UP0 SYNCS.EXCH.64 URZ, [UR8+0x80], UR4 ;  /* 0x00008004083f85b2 */ /* 0x002f220008000100 */
[----:B------:R-:W-:Y:S01]  /*0a00*/  SEL R19, RZ, 0x1, !P5 ;  /* 0x00000001ff137807 */ /* 0x000fe20006800000 */
[----:B------:R-:W-:Y:S01]  /*0a10*/  @!P6 IMAD.MOV.U32 R16, RZ, RZ, R6 ;  /* 0x000000ffff10e224 */ /* 0x000fe200078e0006 */
[----:B------:R-:W-:Y:S01]  /*0a20*/  SEL R22, R22, 0x2, P1 ;  /* 0x0000000216167807 */ /* 0x000fe20000800000 */
[----:B------:R-:W-:Y:S01]  /*0a30*/  @!P6 IMAD.MOV.U32 R17, RZ, RZ, R7 ;  /* 0x000000ffff11e224 */ /* 0x000fe200078e0007 */
[----:B------:R-:W-:Y:S01]  /*0a40*/  SEL R19, R19, 0x2, P1 ;  /* 0x0000000213137807 */ /* 0x000fe20000800000 */
[----:B------:R1:W4:Y:S01]  /*0a50*/  @!UP1 SYNCS.EXCH.64 URZ, [UR8+0x88], UR4 ;  /* 0x00008804083f95b2 */ /* 0x0003220008000100 */
[----:B------:R-:W-:Y:S01]  /*0a60*/  NOP ;  /* 0x0000000000007918 */ /* 0x000fe20000000000 */
[----:B-1----:R-:W-:-:S03]  /*0a70*/  UIMAD.WIDE.U32 UR4, UR6, UR7, URZ ;  /* 0x00000007060472a5 */ /* 0x002fc6000f8e003f */
[----:B------:R-:W-:Y:S02]  /*0a80*/  ULDC UR6, c[0x0][0x14] ;  /* 0x0000050000067ab9 */ /* 0x000fe40000000800 */
[----:B------:R-:W-:Y:S02]  /*0a90*/  UIMAD.WIDE.U32 UR40, UR4, UR6, URZ ;  /* 0x00000006042872a5 */ /* 0x000fe4000f8e003f */
[----:B------:R-:W-:-:S04]  /*0aa0*/  UIMAD UR38, UR5, UR6, URZ ;  /* 0x00000006052672a4 */ /* 0x000fc8000f8e023f */
[----:B------:R-:W-:Y:S01]  /*0ab0*/  UIADD3 UR38, UR41, UR38, URZ ;  /* 0x0000002629267290 */ /* 0x000fe2000fffe03f */
[----:B----4-:R-:W-:Y:S06]  /*0ac0*/  BAR.SYNC.DEFER_BLOCKING 0x0 ;  /* 0x0000000000007b1d */ /* 0x010fec0000010000 */
[----:B------:R-:W-:Y:S05]  /*0ad0*/  @!P2 BRA `(.L_x_9) ;  /* 0x000000600074a947 */ /* 0x000fea0003800000 */
[----:B------:R-:W-:-:S13]  /*0ae0*/  ISETP.GT.U32.AND P0, PT, R10, 0x1, PT ;  /* 0x000000010a00780c */ /* 0x000fda0003f04070 */
[----:B------:R-:W-:Y:S05]  /*0af0*/  @P0 BRA `(.L_x_10) ;  /* 0x0000008c00f80947 */ /* 0x000fea0003800000 */
[----:B------:R-:W-:Y:S01]  /*0b00*/  ULDC.64 UR4, c[0x0][0x8f8] ;  /* 0x00023e0000047ab9 */ /* 0x000fe20000000a00 */
[----:B------:R-:W-:Y:S01]  /*0b10*/  UMOV UR47, 0xffffffff ;  /* 0xffffffff002f7882 */ /* 0x000fe20000000000 */
[----:B------:R-:W-:Y:S01]  /*0b20*/  ISETP.GE.U32.AND P0, PT, R16, UR4, PT ;  /* 0x0000000410007c0c */ /* 0x000fe2000bf06070 */
[----:B------:R-:W-:Y:S01]  /*0b30*/  IMAD.MOV.U32 R23, RZ, RZ, -0x1 ;  /* 0xffffffffff177424 */ /* 0x000fe200078e00ff */
[----:B------:R-:W-:Y:S01]  /*0b40*/  PRMT R152, RZ, 0x7610, R152 ;  /* 0x00007610ff987816 */ /* 0x000fe20000000098 */
[----:B------:R-:W-:Y:S01]  /*0b50*/  IMAD.MOV.U32 R156, RZ, RZ, -0x1 ;  /* 0xffffffffff9c7424 */ /* 0x000fe200078e00ff */
[----:B------:R-:W-:Y:S02]  /*0b60*/  ISETP.GE.U32.AND.EX P0, PT, R17, UR5, PT, P0 ;  /* 0x0000000511007c0c */ /* 0x000fe4000bf06100 */
[----:B------:R-:W-:-:S11]  /*0b70*/  PRMT R0, RZ, 0x7610, R0 ;  /* 0x00007610ff007816 */ /* 0x000fd60000000000 */
[----:B------:R-:W-:Y:S05]  /*0b80*/  @P0 BRA `(.L_x_11) ;  /* 0x0000000400600947 */ /* 0x000fea0003800000 */
[----:B------:R-:W1:Y:S01]  /*0b90*/  LDC.64 R14, c[0x0][0x8d0] ;  /* 0x00023400ff0e7b82 */ /* 0x000e620000000a00 */
[----:B------:R-:W-:Y:S01]  /*0ba0*/  MOV R4, R16 ;  /* 0x0000001000047202 */ /* 0x000fe20000000f00 */
[----:B------:R-:W-:-:S06]  /*0bb0*/  IMAD.MOV.U32 R5, RZ, RZ, R17 ;  /* 0x000000ffff057224 */ /* 0x000fcc00078e0011 */
[----:B------:R-:W2:Y:S08]  /*0bc0*/  LDC R0, c[0x0][0x8d8] ;  /* 0x00023600ff007b82 */ /* 0x000eb00000000800 */
[----:B------:R-:W3:Y:S01]  /*0bd0*/  LDC.64 R20, c[0x0][0x8c8] ;  /* 0x00023200ff147b82 */ /* 0x000ee20000000a00 */
[----:B-1----:R-:W-:-:S04]  /*0be0*/  ISETP.NE.U32.AND P0, PT, R14, RZ, PT ;  /* 0x000000ff0e00720c */ /* 0x002fc80003f05070 */
[----:B------:R-:W-:-:S13]  /*0bf0*/  ISETP.NE.AND.EX P0, PT, R15, RZ, PT, P0 ;  /* 0x000000ff0f00720c */ /* 0x000fda0003f05300 */
[----:B--23--:R-:W-:Y:S05]  /*0c00*/  @!P0 BRA `(.L_x_12) ;  /* 0x0000000000288947 */ /* 0x00cfea0003800000 */
[----:B------:R-:W1:Y:S02]  /*0c10*/  LDC R11, c[0x0][0x8dc] ;  /* 0x00023700ff0b7b82 */ /* 0x000e640000000800 */
[----:B-1----:R-:W-:-:S05]  /*0c20*/  IADD3 R11, P0, R16, R11, RZ ;  /* 0x0000000b100b7210 */ /* 0x002fca0007f1e0ff */
[----:B------:R-:W-:-:S04]  /*0c30*/  IMAD.X R13, RZ, RZ, R17, P0 ;  /* 0x000000ffff0d7224 */ /* 0x000fc800000e0611 */
[----:B------:R-:W-:-:S04]  /*0c40*/  IMAD.WIDE.U32 R4, R13, R14, RZ ;  /* 0x0000000e0d047225 */ /* 0x000fc800078e00ff */
[----:B------:R-:W-:-:S04]  /*0c50*/  IMAD.WIDE.U32 R6, P0, R11, R15, R4 ;  /* 0x0000000f0b067225 */ /* 0x000fc80007800004 */
[----:B------:R-:W-:-:S04]  /*0c60*/  IMAD.WIDE.U32 R4, R11, R14, RZ ;  /* 0x0000000e0b047225 */ /* 0x000fc800078e00ff */
[----:B------:R-:W-:Y:S01]  /*0c70*/  IMAD.X R11, RZ, RZ, RZ, P0 ;  /* 0x000000ffff0b7224 */ /* 0x000fe200000e06ff */
[----:B------:R-:W-:Y:S01]  /*0c80*/  IADD3 RZ, P0, R5, R6, RZ ;  /* 0x0000000605ff7210 */ /* 0x000fe20007f1e0ff */
[----:B------:R-:W-:-:S04]  /*0c90*/  IMAD.MOV.U32 R10, RZ, RZ, R7 ;  /* 0x000000ffff0a7224 */ /* 0x000fc800078e0007 */
[----:B------:R-:W-:-:S08]  /*0ca0*/  IMAD.WIDE.U32.X R4, R13, R15, R10, P0 ;  /* 0x0000000f0d047225 */ /* 0x000fd000000e040a */
.L_x_12:
[-CC-:B------:R-:W-:Y:S01]  /*0cb0*/  SHF.R.U64 R25, R4, R0.reuse, R5.reuse ;  /* 0x0000000004197219 */ /* 0x180fe20000001205 */
[----:B------:R-:W1:Y:S01]  /*0cc0*/  LDC.64 R26, c[0x0][0x8e8] ;  /* 0x00023a00ff1a7b82 */ /* 0x000e620000000a00 */
[----:B------:R-:W-:Y:S01]  /*0cd0*/  SHF.R.U32.HI R4, RZ, R0, R5 ;  /* 0x00000000ff047219 */ /* 0x000fe20000011605 */
[----:B------:R-:W-:Y:S01]  /*0ce0*/  ULDC UR4, c[0x0][0x150] ;  /* 0x0000540000047ab9 */ /* 0x000fe20000000800 */
[----:B------:R-:W-:Y:S02]  /*0cf0*/  IADD3 R9, P0, RZ, -R25, RZ ;  /* 0x80000019ff097210 */ /* 0x000fe40007f1e0ff */
[----:B------:R-:W-:-:S03]  /*0d00*/  I2FP.F32.U32 R0, R8 ;  /* 0x0000000800007245 */ /* 0x000fc60000201000 */
[----:B------:R-:W2:Y:S01]  /*0d10*/  LDC R10, c[0x0][0x8c0] ;  /* 0x00023000ff0a7b82 */ /* 0x000ea20000000800 */
[----:B------:R-:W-:Y:S02]  /*0d20*/  IMAD.X R11, RZ, RZ, ~R4, P0 ;  /* 0x000000ffff0b7224 */ /* 0x000fe400000e0e04 */
[----:B------:R-:W-:Y:S01]  /*0d30*/  FMUL R0, R0, UR4 ;  /* 0x0000000400007c20 */ /* 0x000fe20008400000 */
[----:B------:R-:W-:Y:S01]  /*0d40*/  IMAD.WIDE.U32 R4, R9, R20, R16 ;  /* 0x0000001409047225 */ /* 0x000fe200078e0010 */
[----:B------:R-:W-:-:S03]  /*0d50*/  ULDC UR4, c[0x0][0x154] ;  /* 0x0000550000047ab9 */ /* 0x000fc60000000800 */
[----:B------:R-:W-:Y:S01]  /*0d60*/  IMAD R6, R11, R20, RZ ;  /* 0x000000140b067224 */ /* 0x000fe200078e02ff */
[----:B------:R-:W3:Y:S01]  /*0d70*/  LDC R7, c[0x0][0x144] ;  /* 0x00005100ff077b82 */ /* 0x000ee20000000800 */
[----:B------:R-:W4:Y:S02]  /*0d80*/  F2I.U32.TRUNC.NTZ R0, R0 ;  /* 0x0000000000007305 */ /* 0x000f24000020f000 */
[----:B------:R-:W-:-:S04]  /*0d90*/  IMAD R9, R9, R21, R6 ;  /* 0x0000001509097224 */ /* 0x000fc800078e0206 */
[----:B------:R-:W-:Y:S01]  /*0da0*/  IMAD.IADD R9, R5, 0x1, R9 ;  /* 0x0000000105097824 */ /* 0x000fe200078e0209 */
[----:B------:R-:W5:Y:S01]  /*0db0*/  LDC R12, c[0x0][0x8b0] ;  /* 0x00022c00ff0c7b82 */ /* 0x000f620000000800 */
[----:B-1----:R-:W-:-:S04]  /*0dc0*/  ISETP.NE.U32.AND P0, PT, R26, RZ, PT ;  /* 0x000000ff1a00720c */ /* 0x002fc80003f05070 */
[----:B------:R-:W-:-:S03]  /*0dd0*/  ISETP.NE.AND.EX P0, PT, R27, RZ, PT, P0 ;  /* 0x000000ff1b00720c */ /* 0x000fc60003f05300 */
[----:B------:R-:W1:Y:S01]  /*0de0*/  LDC R11, c[0x0][0x900] ;  /* 0x00024000ff0b7b82 */ /* 0x000e620000000800 */
[-CC-:B--2---:R-:W-:Y:S01]  /*0df0*/  SHF.R.U64 R20, R4, R10.reuse, R9.reuse ;  /* 0x0000000a04147219 */ /* 0x184fe20000001209 */
[----:B----4-:R-:W-:Y:S01]  /*0e00*/  IMAD.MOV R5, RZ, RZ, -R0 ;  /* 0x000000ffff057224 */ /* 0x010fe200078e0a00 */
[----:B------:R-:W-:Y:S02]  /*0e10*/  I2FP.F32.U32 R4, R3 ;  /* 0x0000000300047245 */ /* 0x000fe40000201000 */
[----:B------:R-:W-:Y:S01]  /*0e20*/  SHF.R.U32.HI R9, RZ, R10, R9 ;  /* 0x0000000aff097219 */ /* 0x000fe20000011609 */
[----:B------:R-:W-:Y:S02]  /*0e30*/  IMAD.MOV.U32 R10, RZ, RZ, 0x1 ;  /* 0x00000001ff0a7424 */ /* 0x000fe400078e00ff */
[----:B------:R-:W2:Y:S01]  /*0e40*/  LDC R14, c[0x0][0x148] ;  /* 0x00005200ff0e7b82 */ /* 0x000ea20000000800 */
[----:B---3--:R-:W-:Y:S02]  /*0e50*/  IMAD R0, R7, R5, R8 ;  /* 0x0000000507007224 */ /* 0x008fe400078e0208 */
[----:B------:R-:W-:Y:S01]  /*0e60*/  FMUL R5, R4, UR4 ;  /* 0x0000000404057c20 */ /* 0x000fe20008400000 */
[----:B------:R-:W-:-:S04]  /*0e70*/  MOV R4, 0xffffffff ;  /* 0xffffffff00047802 */ /* 0x000fc80000000f00 */
[----:B------:R-:W3:Y:S01]  /*0e80*/  LDC R24, c[0x0][0x8a8] ;  /* 0x00022a00ff187b82 */ /* 0x000ee20000000800 */
[-CC-:B-----5:R-:W-:Y:S02]  /*0e90*/  SHF.R.U64 R28, R20, R12.reuse, R9.reuse ;  /* 0x0000000c141c7219 */ /* 0x1a0fe40000001209 */
[----:B------:R-:W-:Y:S02]  /*0ea0*/  SHF.R.U32.HI R6, RZ, R12, R9 ;  /* 0x0000000cff067219 */ /* 0x000fe40000011609 */
[----:B------:R4:W1:Y:S03]  /*0eb0*/  F2I.U32.TRUNC.NTZ R12, R5 ;  /* 0x00000005000c7305 */ /* 0x000866000020f000 */
[----:B------:R-:W2:Y:S01]  /*0ec0*/  LDC R15, c[0x0][0x8f0] ;  /* 0x00023c00ff0f7b82 */ /* 0x000ea20000000800 */
[-C--:B-1----:R-:W-:Y:S02]  /*0ed0*/  SHF.R.U64 R30, R28, R11.reuse, R6 ;  /* 0x0000000b1c1e7219 */ /* 0x082fe40000001206 */
[----:B------:R-:W-:-:S02]  /*0ee0*/  SHF.L.U32 R4, R4, R11, RZ ;  /* 0x0000000b04047219 */ /* 0x000fc400000006ff */
[-C--:B------:R-:W-:Y:S02]  /*0ef0*/  SHF.R.U32.HI R6, RZ, R11.reuse, R6 ;  /* 0x0000000bff067219 */ /* 0x080fe40000011606 */
[----:B------:R-:W-:Y:S01]  /*0f00*/  SHF.L.U32 R10, R10, R11, RZ ;  /* 0x0000000b0a0a7219 */ /* 0x000fe200000006ff */
[----:B------:R-:W1:Y:S01]  /*0f10*/  LDC R21, c[0x0][0x8e0] ;  /* 0x00023800ff157b82 */ /* 0x000e620000000800 */
[----:B------:R-:W-:Y:S01]  /*0f20*/  LOP3.LUT R11, RZ, R4, RZ, 0x33, !PT ;  /* 0x00000004ff0b7212 */ /* 0x000fe200078e33ff */
[----:B------:R-:W-:Y:S02]  /*0f30*/  IMAD.MOV.U32 R4, RZ, RZ, R30 ;  /* 0x000000ffff047224 */ /* 0x000fe400078e001e */
[----:B----4-:R-:W-:-:S04]  /*0f40*/  IMAD.MOV.U32 R5, RZ, RZ, R6 ;  /* 0x000000ffff057224 */ /* 0x010fc800078e0006 */
[----:B------:R-:W4:Y:S01]  /*0f50*/  LDC R23, c[0x0][0x8b8] ;  /* 0x00022e00ff177b82 */ /* 0x000f220000000800 */
[----:B------:R-:W-:Y:S05]  /*0f60*/  @!P0 BRA `(.L_x_13) ;  /* 0x0000000000288947 */ /* 0x000fea0003800000 */
[----:B------:R-:W5:Y:S02]  /*0f70*/  LDC R9, c[0x0][0x8f4] ;  /* 0x00023d00ff097b82 */ /* 0x000f640000000800 */
[----:B-----5:R-:W-:-:S05]  /*0f80*/  IADD3 R9, P0, R30, R9, RZ ;  /* 0x000000091e097210 */ /* 0x020fca0007f1e0ff */
        /* <DEDUP_REMOVED lines=8> */
.L_x_13:
[----:B--2---:R-:W-:Y:S01]  /*1010*/  SHF.R.U64 R4, R4, R15, R5 ;  /* 0x0000000f04047219 */ /* 0x004fe20000001205 */
[----:B------:R-:W-:Y:S01]  /*1020*/  IMAD.MOV R12, RZ, RZ, -R12 ;  /* 0x000000ffff0c7224 */ /* 0x000fe200078e0a0c */
[----:B------:R-:W-:Y:S02]  /*1030*/  LOP3.LUT R11, R28, R11, RZ, 0xc0, !PT ;  /* 0x0000000b1c0b7212 */ /* 0x000fe400078ec0ff */
[----:B---3--:R-:W-:Y:S01]  /*1040*/  IADD3 R5, R24, -0x1, RZ ;  /* 0xffffffff18057810 */ /* 0x008fe20007ffe0ff */
[----:B------:R-:W-:Y:S01]  /*1050*/  IMAD.MOV R6, RZ, RZ, -R4 ;  /* 0x000000ffff067224 */ /* 0x000fe200078e0a04 */
[----:B------:R-:W-:Y:S01]  /*1060*/  R2UR UR47, R25 ;  /* 0x00000000192f72ca */ /* 0x000fe200000e0000 */
[----:B------:R-:W-:Y:S01]  /*1070*/  @P6 IMAD R0, R14, R12, R3 ;  /* 0x0000000c0e006224 */ /* 0x000fe200078e0203 */
[----:B------:R-:W-:Y:S01]  /*1080*/  LOP3.LUT R5, R20, R5, RZ, 0xc0, !PT ;  /* 0x0000000514057212 */ /* 0x000fe200078ec0ff */
[----:B------:R-:W-:Y:S02]  /*1090*/  IMAD R11, R10, R4, R11 ;  /* 0x000000040a0b7224 */ /* 0x000fe400078e020b */
[----:B-1----:R-:W-:-:S02]  /*10a0*/  IMAD R3, R6, R21, R30 ;  /* 0x0000001506037224 */ /* 0x002fc400078e021e */
[----:B----4-:R-:W-:Y:S02]  /*10b0*/  IMAD R0, R11, R23, R0 ;  /* 0x000000170b007224 */ /* 0x010fe400078e0200 */
[----:B------:R-:W-:Y:S02]  /*10c0*/  IMAD R3, R3, R24, R5 ;  /* 0x0000001803037224 */ /* 0x000fe400078e0205 */
[----:B------:R-:W-:-:S03]  /*10d0*/  IMAD.MOV.U32 R4, RZ, RZ, 0x1 ;  /* 0x00000001ff047424 */ /* 0x000fc600078e00ff */
[----:B------:R-:W-:Y:S02]  /*10e0*/  SEL R156, R3, R0, !P6 ;  /* 0x00000000039c7207 */ /* 0x000fe40007000000 */
[----:B------:R-:W-:Y:S02]  /*10f0*/  SEL R23, R0, R3, !P6 ;  /* 0x0000000300177207 */ /* 0x000fe40007000000 */
[----:B------:R-:W-:-:S07]  /*1100*/  PRMT R0, R4, 0x7610, R0 ;  /* 0x0000761004007816 */ /* 0x000fce0000000000 */
.L_x_11:
[----:B------:R-:W-:-:S08]  /*1110*/  NOP ;  /* 0x0000000000007918 */ /* 0x000fd00000000000 */
[----:B------:R-:W1:Y:S02]  /*1120*/  USETMAXREG.TRY_ALLOC.CTAPOOL UP0, 0xe8 ;  /* 0x000000e8000079c8 */ /* 0x000e640008000600 */
[----:B-1----:R-:W-:-:S13]  /*1130*/  PLOP3.LUT P0, PT, PT, PT, UP0, 0x80, 0x0 ;  /* 0x000000000000781c */ /* 0x002fda0003f0f008 */
[----:B------:R-:W-:Y:S05]  /*1140*/  @!P0 BRA `(.L_x_11) ;  /* 0xfffffffc00f08947 */ /* 0x000fea000383ffff */
[----:B------:R-:W-:Y:S02]  /*1150*/  ULDC.64 UR4, c[0x0][0x590] ;  /* 0x0001640000047ab9 */ /* 0x000fe40000000a00 */
[----:B------:R-:W-:Y:S02]  /*1160*/  IMAD.U32 R161, RZ, RZ, UR4 ;  /* 0x00000004ffa17e24 */ /* 0x000fe4000f8e00ff */
[----:B------:R-:W-:-:S03]  /*1170*/  IMAD.U32 R163, RZ, RZ, UR5 ;  /* 0x00000005ffa37e24 */ /* 0x000fc6000f8e00ff */
[----:B------:R-:W-:-:S04]  /*1180*/  ISETP.NE.U32.AND P1, PT, R161, RZ, PT ;  /* 0x000000ffa100720c */ /* 0x000fc80003f25070 */
[----:B------:R-:W-:-:S13]  /*1190*/  ISETP.NE.AND.EX P0, PT, R163, RZ, PT, P1 ;  /* 0x000000ffa300720c */ /* 0x000fda0003f05310 */
[----:B------:R-:W-:Y:S05]  /*11a0*/  @P0 BRA `(.L_x_14) ;  /* 0x00000000002c0947 */ /* 0x000fea0003800000 */
[----:B------:R-:W-:Y:S02]  /*11b0*/  ULDC.64 UR4, c[0x0][0x588] ;  /* 0x0001620000047ab9 */ /* 0x000fe40000000a00 */
[----:B------:R-:W-:-:S04]  /*11c0*/  ISETP.NE.U32.AND P0, PT, RZ, UR4, PT ;  /* 0x00000004ff007c0c */ /* 0x000fc8000bf05070 */
[----:B------:R-:W-:-:S13]  /*11d0*/  ISETP.NE.AND.EX P0, PT, RZ, UR5, PT, P0 ;  /* 0x00000005ff007c0c */ /* 0x000fda000bf05300 */
[----:B------:R-:W-:Y:S05]  /*11e0*/  @!P0 BRA `(.L_x_15) ;  /* 0x0000000000108947 */ /* 0x000fea0003800000 */
[----:B------:R-:W1:Y:S02]  /*11f0*/  LDC.64 R4, c[0x0][0x588] ;  /* 0x00016200ff047b82 */ /* 0x000e640000000a00 */
[----:B-1----:R1:W5:Y:S01]  /*1200*/  LDG.E R153, desc[UR42][R4.64] ;  /* 0x0000002a04997981 */ /* 0x002362000c1e1900 */
[----:B------:R-:W-:Y:S01]  /*1210*/  IMAD.MOV.U32 R152, RZ, RZ, 0x1 ;  /* 0x00000001ff987424 */ /* 0x000fe200078e00ff */
[----:B------:R-:W-:Y:S06]  /*1220*/  BRA `(.L_x_14) ;  /* 0x00000000000c7947 */ /* 0x000fec0003800000 */
.L_x_15:
[----:B------:R-:W-:Y:S01]  /*1230*/  ULDC UR4, c[0x0][0x580] ;  /* 0x0001600000047ab9 */ /* 0x000fe20000000800 */
[----:B------:R-:W-:Y:S02]  /*1240*/  IMAD.MOV.U32 R152, RZ, RZ, 0x1 ;  /* 0x00000001ff987424 */ /* 0x000fe400078e00ff */
[----:B------:R-:W-:-:S07]  /*1250*/  IMAD.U32 R153, RZ, RZ, UR4 ;  /* 0x00000004ff997e24 */ /* 0x000fce000f8e00ff */
.L_x_14:
[----:B------:R-:W-:Y:S02]  /*1260*/  ULDC.64 UR4, c[0x0][0x5b0] ;  /* 0x00016c0000047ab9 */ /* 0x000fe40000000a00 */
[----:B------:R-:W-:-:S04]  /*1270*/  ISETP.NE.U32.AND P0, PT, RZ, UR4, PT ;  /* 0x00000004ff007c0c */ /* 0x000fc8000bf05070 */
[----:B------:R-:W-:-:S13]  /*1280*/  ISETP.NE.AND.EX P0, PT, RZ, UR5, PT, P0 ;  /* 0x00000005ff007c0c */ /* 0x000fda000bf05300 */
[----:B------:R-:W-:Y:S05]  /*1290*/  @P0 BRA `(.L_x_16) ;  /* 0x0000000000240947 */ /* 0x000fea0003800000 */
[----:B------:R-:W-:Y:S02]  /*12a0*/  ULDC.64 UR4, c[0x0][0x5a8] ;  /* 0x00016a0000047ab9 */ /* 0x000fe40000000a00 */
[----:B------:R-:W-:-:S04]  /*12b0*/  ISETP.NE.U32.AND P0, PT, RZ, UR4, PT ;  /* 0x00000004ff007c0c */ /* 0x000fc8000bf05070 */
[----:B------:R-:W-:-:S13]  /*12c0*/  ISETP.NE.AND.EX P0, PT, RZ, UR5, PT, P0 ;  /* 0x00000005ff007c0c */ /* 0x000fda000bf05300 */
[----:B------:R-:W-:Y:S05]  /*12d0*/  @!P0 BRA `(.L_x_17) ;  /* 0x00000000000c8947 */ /* 0x000fea0003800000 */
[----:B------:R-:W2:Y:S02]  /*12e0*/  LDC.64 R154, c[0x0][0x5a8] ;  /* 0x00016a00ff9a7b82 */ /* 0x000ea40000000a00 */
[----:B--2---:R2:W5:Y:S01]  /*12f0*/  LDG.E R154, desc[UR42][R154.64] ;  /* 0x0000002a9a9a7981 */ /* 0x004562000c1e1900 */
[----:B------:R-:W-:Y:S05]  /*1300*/  BRA `(.L_x_16) ;  /* 0x0000000000087947 */ /* 0x000fea0003800000 */
.L_x_17:
[----:B------:R-:W-:Y:S02]  /*1310*/  ULDC UR4, c[0x0][0x5a0] ;  /* 0x0001680000047ab9 */ /* 0x000fe40000000800 */
[----:B------:R-:W-:-:S07]  /*1320*/  MOV R154, UR4 ;  /* 0x00000004009a7c02 */ /* 0x000fce0008000f00 */
.L_x_16:
[----:B------:R-:W-:Y:S01]  /*1330*/  LOP3.LUT P2, RZ, R0, 0xff, RZ, 0xc0, !PT ;  /* 0x000000ff00ff7812 */ /* 0x000fe2000784c0ff */
[----:B------:R-:W-:Y:S01]  /*1340*/  UMOV UR36, URZ ;  /* 0x0000003f00247c82 */ /* 0x000fe20008000000 */
[----:B------:R-:W-:-:S11]  /*1350*/  PLOP3.LUT P0, PT, PT, PT, PT, 0x80, 0x0 ;  /* 0x000000000000781c */ /* 0x000fd60003f0f070 */
[----:B------:R-:W-:Y:S05]  /*1360*/  @!P2 BRA `(.L_x_18) ;  /* 0x0000005400b8a947 */ /* 0x000fea0003800000 */
[----:B------:R-:W-:Y:S01]  /*1370*/  ULDC UR4, c[0x0][0x28c] ;  /* 0x0000a30000047ab9 */ /* 0x000fe20000000800 */
[----:B--2---:R-:W-:Y:S01]  /*1380*/  IMAD.MOV.U32 R155, RZ, RZ, 0x10 ;  /* 0x00000010ff9b7424 */ /* 0x004fe200078e00ff */
[----:B------:R-:W-:Y:S01]  /*1390*/  UIADD3 UR4, UR4, 0x3f, URZ ;  /* 0x0000003f04047890 */ /* 0x000fe2000fffe03f */
[----:B------:R-:W-:Y:S01]  /*13a0*/  LOP3.LUT P0, RZ, R18, 0x4, RZ, 0xc0, !PT ;  /* 0x0000000412ff7812 */ /* 0x000fe2000780c0ff */
[----:B------:R-:W-:Y:S01]  /*13b0*/  ULDC.64 UR54, c[0x0][0x198] ;  /* 0x0000660000367ab9 */ /* 0x000fe20000000a00 */
[----:B------:R-:W-:Y:S01]  /*13c0*/  LOP3.LUT R159, R22, 0x1, RZ, 0xfc, !PT ;  /* 0x00000001169f7812 */ /* 0x000fe200078efcff */
[----:B------:R-:W-:Y:S01]  /*13d0*/  USHF.R.S32.HI UR5, URZ, 0x1f, UR4 ;  /* 0x0000001f3f057899 */ /* 0x000fe20008011404 */
[----:B------:R-:W-:Y:S01]  /*13e0*/  LOP3.LUT R160, R19, 0x1, RZ, 0xfc, !PT ;  /* 0x0000000113a07812 */ /* 0x000fe200078efcff */
[----:B------:R-:W-:Y:S01]  /*13f0*/  UMOV UR39, URZ ;  /* 0x0000003f00277c82 */ /* 0x000fe20008000000 */
[----:B------:R-:W-:Y:S01]  /*1400*/  SEL R155, R155, 0xfffffff0, !P0 ;  /* 0xfffffff09b9b7807 */ /* 0x000fe20004000000 */
[----:B------:R-:W-:Y:S01]  /*1410*/  ULEA.HI UR5, UR5, UR4, URZ, 0x6 ;  /* 0x0000000405057291 */ /* 0x000fe2000f8f303f */
[----:B------:R-:W-:Y:S01]  /*1420*/  UMOV UR48, URZ ;  /* 0x0000003f00307c82 */ /* 0x000fe20008000000 */
[----:B------:R-:W-:-:S02]  /*1430*/  UMOV UR49, URZ ;  /* 0x0000003f00317c82 */ /* 0x000fc40008000000 */
[----:B------:R-:W-:Y:S01]  /*1440*/  USHF.R.S32.HI UR50, URZ, 0x6, UR5 ;  /* 0x000000063f327899 */ /* 0x000fe20008011405 */
[----:B------:R-:W-:-:S11]  /*1450*/  UMOV UR36, URZ ;  /* 0x0000003f00247c82 */ /* 0x000fd60008000000 */
.L_x_135:
[----:B------:R-:W-:Y:S01]  /*1460*/  LOP3.LUT R0, R18, 0x80, RZ, 0xc0, !PT ;  /* 0x0000008012007812 */ /* 0x000fe200078ec0ff */
[----:B--2---:R-:W2:Y:S01]  /*1470*/  S2UR UR51, SR_CgaCtaId ;  /* 0x00000000003379c3 */ /* 0x004ea20000008800 */
[----:B------:R-:W-:Y:S02]  /*1480*/  UMOV UR52, 0x400 ;  /* 0x0000040000347882 */ /* 0x000fe40000000000 */
[----:B------:R-:W-:-:S06]  /*1490*/  SHF.R.U32.HI R0, RZ, 0x7, R0 ;  /* 0x00000007ff007819 */ /* 0x000fcc0000011600 */
[----:B------:R-:W3:Y:S01]  /*14a0*/  SHFL.IDX PT, R0, R0, RZ, 0x1f ;  /* 0x00001fff00007589 */ /* 0x000ee200000e0000 */
[----:B--2---:R-:W-:Y:S01]  /*14b0*/  ULEA UR52, UR51, UR52, 0x18 ;  /* 0x0000003433347291 */ /* 0x004fe2000f8ec03f */
[----:B---3--:R-:W-:-:S13]  /*14c0*/  R2UR UR4, R0 ;  /* 0x00000000000472ca */ /* 0x008fda00000e0000 */
[----:B------:R-:W-:-:S04]  /*14d0*/  ULEA.HI UR5, UR4, UR4, URZ, 0x1 ;  /* 0x0000000404057291 */ /* 0x000fc8000f8f083f */
[----:B------:R-:W-:-:S04]  /*14e0*/  ULOP3.LUT UR5, UR5, 0x7fffe, URZ, 0xc0, !UPT ;  /* 0x0007fffe05057892 */ /* 0x000fc8000f8ec03f */
[----:B------:R-:W-:-:S03]  /*14f0*/  UIADD3 UR5, UR4, -UR5, URZ ;  /* 0x8000000504057290 */ /* 0x000fc6000fffe03f */
[----:B------:R-:W-:Y:S01]  /*1500*/  ULDC UR4, c[0x0][0x28c] ;  /* 0x0000a30000047ab9 */ /* 0x000fe20000000800 */
[----:B------:R-:W-:Y:S01]  /*1510*/  ULEA UR5, UR5, UR52, 0xd ;  /* 0x0000003405057291 */ /* 0x000fe2000f8e683f */
[----:B------:R-:W-:-:S03]  /*1520*/  ISETP.LT.AND P0, PT, RZ, UR4, PT ;  /* 0x00000004ff007c0c */ /* 0x000fc6000bf01270 */
[----:B------:R-:W-:-:S04]  /*1530*/  UIADD3 UR5, UR5, 0x8400, URZ ;  /* 0x0000840005057890 */ /* 0x000fc8000fffe03f */
[----:B------:R-:W-:-:S04]  /*1540*/  USHF.R.U32.HI UR5, URZ, 0x4, UR5 ;  /* 0x000000043f057899 */ /* 0x000fc80008011605 */
[----:B------:R-:W-:Y:S02]  /*1550*/  ULOP3.LUT UR44, UR5, 0x3fff, URZ, 0xc0, !UPT ;  /* 0x00003fff052c7892 */ /* 0x000fe4000f8ec03f */
[----:B-1----:R-:W-:Y:S10]  /*1560*/  @P0 BRA `(.L_x_19) ;  /* 0x0000000000400947 */ /* 0x002ff40003800000 */
[----:B------:R-:W-:Y:S01]  /*1570*/  MOV R0, 0x0 ;  /* 0x0000000000007802 */ /* 0x000fe20000000f00 */
[----:B------:R-:W-:Y:S01]  /*1580*/  ULDC.64 UR4, c[0x4][0x70] ;  /* 0x01001c0000047ab9 */ /* 0x000fe20000000a00 */
[----:B------:R-:W-:Y:S01]  /*1590*/  ULDC.64 UR6, c[0x4][0x8] ;  /* 0x0100020000067ab9 */ /* 0x000fe20000000a00 */
[----:B-1----:R-:W-:Y:S01]  /*15a0*/  IMAD.U32 R4, RZ, RZ, UR4 ;  /* 0x00000004ff047e24 */ /* 0x002fe2000f8e00ff */
[----:B------:R1:W2:Y:S01]  /*15b0*/  LDC.64 R14, c[0x4][R0] ;  /* 0x01000000000e7b82 */ /* 0x0002a20000000a00 */
[----:B------:R-:W-:Y:S01]  /*15c0*/  IMAD.U32 R5, RZ, RZ, UR5 ;  /* 0x00000005ff057e24 */ /* 0x000fe2000f8e00ff */
[----:B------:R-:W-:Y:S01]  /*15d0*/  ULDC.64 UR4, c[0x4][0x78] ;  /* 0x01001e0000047ab9 */ /* 0x000fe20000000a00 */
[----:B------:R-:W-:Y:S01]  /*15e0*/  IMAD.U32 R10, RZ, RZ, UR6 ;  /* 0x00000006ff0a7e24 */ /* 0x000fe2000f8e00ff */
[----:B------:R-:W-:Y:S01]  /*15f0*/  MOV R8, 0x1e1 ;  /* 0x000001e100087802 */ /* 0x000fe20000000f00 */
[----:B------:R-:W-:Y:S02]  /*1600*/  IMAD.U32 R6, RZ, RZ, UR4 ;  /* 0x00000004ff067e24 */ /* 0x000fe4000f8e00ff */
[----:B------:R-:W-:-:S02]  /*1610*/  IMAD.U32 R7, RZ, RZ, UR5 ;  /* 0x00000005ff077e24 */ /* 0x000fc4000f8e00ff */
[----:B------:R-:W-:Y:S02]  /*1620*/  IMAD.U32 R11, RZ, RZ, UR7 ;  /* 0x00000007ff0b7e24 */ /* 0x000fe4000f8e00ff */
[----:B------:R-:W-:Y:S02]  /*1630*/  IMAD.MOV.U32 R12, RZ, RZ, 0x1 ;  /* 0x00000001ff0c7424 */ /* 0x000fe400078e00ff */
[----:B-1----:R-:W-:-:S07]  /*1640*/  IMAD.MOV.U32 R13, RZ, RZ, RZ ;  /* 0x000000ffff0d7224 */ /* 0x002fce00078e00ff */
[----:B------:R-:W-:-:S07]  /*1650*/  LEPC R20, `(.L_x_19) ;  /* 0x000000001014794e */ /* 0x000fce0000000000 */
[----:B--2--5:R-:W-:Y:S05]  /*1660*/  CALL.ABS.NOINC R14 ;  /* 0x000000000e007343 */ /* 0x024fea0003c00000 */
.L_x_19:
[----:B------:R-:W-:-:S13]  /*1670*/  ISETP.NE.AND P0, PT, R159, 0x3, PT ;  /* 0x000000039f00780c */ /* 0x000fda0003f05270 */
[----:B------:R-:W-:Y:S05]  /*1680*/  @!P0 BRA `(.L_x_20) ;  /* 0x0000000000048947 */ /* 0x000fea0003800000 */
[----:B------:R-:W-:Y:S01]  /*1690*/  BPT.TRAP 0x1 ;  /* 0x000000040000795c */ /* 0x000fe20000300000 */
.L_x_20:
[----:B------:R-:W-:Y:S02]  /*16a0*/  IMAD.U32 R3, RZ, RZ, UR49 ;  /* 0x00000031ff037e24 */ /* 0x000fe4000f8e00ff */
[----:B------:R-:W-:-:S03]  /*16b0*/  IMAD.U32 R0, RZ, RZ, UR48 ;  /* 0x00000030ff007e24 */ /* 0x000fc6000f8e00ff */
[----:B------:R-:W-:Y:S02]  /*16c0*/  LEA R3, R3, UR52, 0x3 ;  /* 0x0000003403037c11 */ /* 0x000fe4000f8e18ff */
[----:B------:R-:W-:-:S04]  /*16d0*/  SHF.L.U32 R0, R0, 0x1f, RZ ;  /* 0x0000001f00007819 */ /* 0x000fc800000006ff */
[----:B------:R2:W3:Y:S01]  /*16e0*/  SYNCS.PHASECHK.TRANS64.TRYWAIT P1, [R3+URZ], R0 ;  /* 0x00000000030075a7 */ /* 0x0004e2000802017f */
[----:B------:R-:W-:Y:S05]  /*16f0*/  @!P0 BRA `(.L_x_21) ;  /* 0x0000000000048947 */ /* 0x000fea0003800000 */
[----:B------:R-:W-:Y:S01]  /*1700*/  BPT.TRAP 0x1 ;  /* 0x000000040000795c */ /* 0x000fe20000300000 */
.L_x_21:
[----:B---3--:R-:W-:Y:S05]  /*1710*/  @P1 BRA `(.L_x_22) ;  /* 0x0000000000081947 */ /* 0x008fea0003800000 */
[----:B------:R-:W3:Y:S02]  /*1720*/  SYNCS.PHASECHK.TRANS64.TRYWAIT P1, [R3+URZ], R0 ;  /* 0x00000000030075a7 */ /* 0x000ee4000802017f */
[----:B---3--:R-:W-:Y:S05]  /*1730*/  @!P1 BRA `(.L_x_23) ;  /* 0x0000008000f09947 */ /* 0x008fea0003800000 */
.L_x_22:
[----:B------:R-:W-:-:S04]  /*1740*/  UISETP.LT.AND UP0, UPT, UR50, 0x1, UPT ;  /* 0x000000013200788c */ /* 0x000fc8000bf01270 */
[----:B------:R-:W-:-:S06]  /*1750*/  USEL UR4, UR50, 0x1, UP0 ;  /* 0x0000000132047887 */ /* 0x000fcc0008000000 */
[----:B--23--:R-:W-:Y:S01]  /*1760*/  IMAD.U32 R0, RZ, RZ, UR4 ;  /* 0x00000004ff007e24 */ /* 0x00cfe2000f8e00ff */
[----:B------:R-:W-:Y:S05]  /*1770*/  WARPSYNC.ALL ;  /* 0x0000000000007948 */ /* 0x000fea0003800000 */
[----:B------:R-:W-:-:S04]  /*1780*/  IADD3 R0, -R0, UR50, RZ ;  /* 0x0000003200007c10 */ /* 0x000fc8000fffe1ff */
[----:B------:R-:W-:Y:S01]  /*1790*/  ISETP.GE.AND P1, PT, R0, 0x1, PT ;  /* 0x000000010000780c */ /* 0x000fe20003f26270 */
[----:B------:R-:W-:Y:S01]  /*17a0*/  UIADD3 UR4, UR52, 0x28400, URZ ;  /* 0x0002840034047890 */ /* 0x000fe2000fffe03f */
[----:B------:R-:W-:Y:S01]  /*17b0*/  WARPGROUP.ARRIVE ;  /* 0x00000000000079c5 */ /* 0x000fe20000000000 */
[----:B------:R-:W-:Y:S01]  /*17c0*/  UMOV UR9, 0x40000040 ;  /* 0x4000004000097882 */ /* 0x000fe20000000000 */
[----:B------:R-:W-:Y:S01]  /*17d0*/  UMOV UR11, 0x40000040 ;  /* 0x40000040000b7882 */ /* 0x000fe20000000000 */
[----:B------:R-:W-:-:S04]  /*17e0*/  USHF.R.U32.HI UR4, URZ, 0x4, UR4 ;  /* 0x000000043f047899 */ /* 0x000fc80008011604 */
[----:B------:R-:W-:Y:S02]  /*17f0*/  ULOP3.LUT UR5, UR4, 0x3fff, URZ, 0xc0, !UPT ;  /* 0x00003fff04057892 */ /* 0x000fe4000f8ec03f */
[----:B------:R-:W-:Y:S02]  /*1800*/  ULOP3.LUT UR4, UR44, 0x10000, URZ, 0xfc, !UPT ;  /* 0x000100002c047892 */ /* 0x000fe4000f8efc3f */
[----:B------:R-:W-:Y:S02]  /*1810*/  ULOP3.LUT UR5, UR5, 0x10000, URZ, 0xfc, !UPT ;  /* 0x0001000005057892 */ /* 0x000fe4000f8efc3f */
[----:B------:R-:W-:Y:S02]  /*1820*/  ULEA UR6, UR49, UR4, 0xb ;  /* 0x0000000431067291 */ /* 0x000fe4000f8e583f */
[----:B------:R-:W-:-:S05]  /*1830*/  ULEA UR7, UR49, UR5, 0xa ;  /* 0x0000000531077291 */ /* 0x000fca000f8e503f */
[----:B------:R-:W-:Y:S02]  /*1840*/  UMOV UR8, UR6 ;  /* 0x0000000600087c82 */ /* 0x000fe40008000000 */
[----:B------:R-:W-:Y:S02]  /*1850*/  UMOV UR10, UR7 ;  /* 0x00000007000a7c82 */ /* 0x000fe40008000000 */
[----:B------:R-:W-:Y:S01]  /*1860*/  HGMMA.64x128x16.F32.BF16 R88, gdesc[UR8], RZ, !UPT, gsb0 ;  /* 0x01e00000085879f0 */ /* 0x000fe2000c0018ff */
[----:B------:R-:W-:Y:S01]  /*1870*/  UIADD3 UR8, UR6, 0x400, URZ ;  /* 0x0000040006087890 */ /* 0x000fe2000fffe03f */
[----:B------:R-:W-:Y:S01]  /*1880*/  UMOV UR9, 0x40000040 ;  /* 0x4000004000097882 */ /* 0x000fe20000000000 */
[----:B------:R-:W-:Y:S02]  /*1890*/  WARPGROUP.DEPBAR.LE gsb0, 0x0 ;  /* 0x00008000000079c5 */ /* 0x000fe40000010000 */
[----:B------:R-:W-:-:S07]  /*18a0*/  WARPGROUP.ARRIVE ;  /* 0x00000000000079c5 */ /* 0x000fce0000000000 */
[----:B------:R-:W-:Y:S01]  /*18b0*/  HGMMA.64x128x16.F32.BF16 R24, gdesc[UR8], RZ, !UPT, gsb0 ;  /* 0x01e00000081879f0 */ /* 0x000fe2000c0018ff */
[----:B------:R-:W-:Y:S02]  /*18c0*/  UIADD3 UR8, UR6, 0x2, URZ ;  /* 0x0000000206087890 */ /* 0x000fe4000fffe03f */
[----:B------:R-:W-:Y:S01]  /*18d0*/  UIADD3 UR10, UR7, 0x2, URZ ;  /* 0x00000002070a7890 */ /* 0x000fe2000fffe03f */
[----:B------:R-:W-:Y:S01]  /*18e0*/  UMOV UR9, 0x40000040 ;  /* 0x4000004000097882 */ /* 0x000fe20000000000 */
[----:B------:R-:W-:Y:S01]  /*18f0*/  UMOV UR11, 0x40000040 ;  /* 0x40000040000b7882 */ /* 0x000fe20000000000 */
[----:B------:R-:W-:Y:S02]  /*1900*/  WARPGROUP.DEPBAR.LE gsb0, 0x0 ;  /* 0x00008000000079c5 */ /* 0x000fe40000010000 */
[----:B------:R-:W-:-:S06]  /*1910*/  WARPGROUP.ARRIVE ;  /* 0x00000000000079c5 */ /* 0x000fcc0000000000 */
[----:B------:R-:W-:Y:S01]  /*1920*/  HGMMA.64x128x16.F32.BF16 R88, gdesc[UR8], R88, gsb0 ;  /* 0x01e00000085879f0 */ /* 0x000fe20008001858 */
[----:B------:R-:W-:Y:S01]  /*1930*/  UIADD3 UR8, UR6, 0x402, URZ ;  /* 0x0000040206087890 */ /* 0x000fe2000fffe03f */
[----:B------:R-:W-:Y:S01]  /*1940*/  UMOV UR9, 0x40000040 ;  /* 0x4000004000097882 */ /* 0x000fe20000000000 */
[----:B------:R-:W-:Y:S02]  /*1950*/  WARPGROUP.DEPBAR.LE gsb0, 0x0 ;  /* 0x00008000000079c5 */ /* 0x000fe40000010000 */
[----:B------:R-:W-:-:S07]  /*1960*/  WARPGROUP.ARRIVE ;  /* 0x00000000000079c5 */ /* 0x000fce0000000000 */
[----:B------:R-:W-:Y:S01]  /*1970*/  HGMMA.64x128x16.F32.BF16 R24, gdesc[UR8], R24, gsb0 ;  /* 0x01e00000081879f0 */ /* 0x000fe20008001818 */
        /* <DEDUP_REMOVED lines=23> */
[----:B------:R-:W-:Y:S03]  /*1af0*/  HGMMA.64x128x16.F32.BF16 R24, gdesc[UR8], R24, gsb0 ;  /* 0x01e00000081879f0 */ /* 0x000fe60008001818 */
[----:B------:R-:W-:Y:S02]  /*1b00*/  WARPGROUP.DEPBAR.LE gsb0, 0x0 ;  /* 0x00008000000079c5 */ /* 0x000fe40000010000 */
[----:B------:R-:W-:Y:S05]  /*1b10*/  @!P1 BRA `(.L_x_24) ;  /* 0x00000004005c9947 */ /* 0x000fea0003800000 */
[----:B------:R-:W-:-:S04]  /*1b20*/  UIADD3 UR6, UR49, 0x1, URZ ;  /* 0x0000000131067890 */ /* 0x000fc8000fffe03f */
[----:B------:R-:W-:-:S04]  /*1b30*/  UISETP.NE.AND UP0, UPT, UR6, 0x4, UPT ;  /* 0x000000040600788c */ /* 0x000fc8000bf05270 */
[----:B------:R-:W-:Y:S02]  /*1b40*/  USEL UR7, URZ, 0x1, UP0 ;  /* 0x000000013f077887 */ /* 0x000fe40008000000 */
[----:B------:R-:W-:Y:S02]  /*1b50*/  USEL UR6, UR6, URZ, UP0 ;  /* 0x0000003f06067287 */ /* 0x000fe40008000000 */
[----:B------:R-:W-:-:S06]  /*1b60*/  ULOP3.LUT UR7, UR48, UR7, URZ, 0x3c, !UPT ;  /* 0x0000000730077292 */ /* 0x000fcc000f8e3c3f */
[----:B-1----:R-:W-:Y:S01]  /*1b70*/  IMAD.U32 R5, RZ, RZ, UR7 ;  /* 0x00000007ff057e24 */ /* 0x002fe2000f8e00ff */
[----:B------:R-:W-:-:S06]  /*1b80*/  UMOV UR7, UR49 ;  /* 0x0000003100077c82 */ /* 0x000fcc0008000000 */
.L_x_31:
[----:B-12---:R-:W-:Y:S05]  /*1b90*/  @!P0 BRA `(.L_x_25) ;  /* 0x0000000000048947 */ /* 0x006fea0003800000 */
[----:B------:R-:W-:Y:S01]  /*1ba0*/  BPT.TRAP 0x1 ;  /* 0x000000040000795c */ /* 0x000fe20000300000 */
.L_x_25:
[----:B------:R-:W-:Y:S01]  /*1bb0*/  ULEA UR8, UR6, UR52, 0x3 ;  /* 0x0000003406087291 */ /* 0x000fe2000f8e183f */
[----:B------:R-:W-:-:S08]  /*1bc0*/  SHF.L.U32 R3, R5, 0x1f, RZ ;  /* 0x0000001f05037819 */ /* 0x000fd000000006ff */
[----:B------:R1:W2:Y:S01]  /*1bd0*/  SYNCS.PHASECHK.TRANS64.TRYWAIT P1, [UR8], R3 ;  /* 0x00000003ff0075a7 */ /* 0x0002a20008020148 */
[----:B------:R-:W-:Y:S05]  /*1be0*/  @!P0 BRA `(.L_x_26) ;  /* 0x0000000000048947 */ /* 0x000fea0003800000 */
[----:B------:R-:W-:Y:S01]  /*1bf0*/  BPT.TRAP 0x1 ;  /* 0x000000040000795c */ /* 0x000fe20000300000 */
.L_x_26:
[----:B--2---:R-:W-:Y:S05]  /*1c00*/  @P1 BRA `(.L_x_27) ;  /* 0x0000000000081947 */ /* 0x004fea0003800000 */
[----:B------:R-:W2:Y:S02]  /*1c10*/  SYNCS.PHASECHK.TRANS64.TRYWAIT P1, [UR8], R3 ;  /* 0x00000003ff0075a7 */ /* 0x000ea40008020148 */
[----:B--2---:R-:W-:Y:S05]  /*1c20*/  @!P1 BRA `(.L_x_28) ;  /* 0x0000007c00c89947 */ /* 0x004fea0003800000 */
.L_x_27:
[----:B------:R-:W-:Y:S01]  /*1c30*/  ULEA UR12, UR6, UR4, 0xb ;  /* 0x00000004060c7291 */ /* 0x000fe2000f8e583f */
[----:B------:R-:W-:Y:S01]  /*1c40*/  WARPGROUP.ARRIVE ;  /* 0x00000000000079c5 */ /* 0x000fe20000000000 */
[----:B------:R-:W-:Y:S01]  /*1c50*/  ULEA UR13, UR6, UR5, 0xa ;  /* 0x00000005060d7291 */ /* 0x000fe2000f8e503f */
[----:B------:R-:W-:Y:S01]  /*1c60*/  UMOV UR9, 0x40000040 ;  /* 0x4000004000097882 */ /* 0x000fe20000000000 */
[----:B------:R-:W-:-:S03]  /*1c70*/  UMOV UR11, 0x40000040 ;  /* 0x40000040000b7882 */ /* 0x000fc60000000000 */
[----:B------:R-:W-:Y:S02]  /*1c80*/  UMOV UR8, UR12 ;  /* 0x0000000c00087c82 */ /* 0x000fe40008000000 */
[----:B------:R-:W-:Y:S02]  /*1c90*/  UMOV UR10, UR13 ;  /* 0x0000000d000a7c82 */ /* 0x000fe40008000000 */
        /* <DEDUP_REMOVED lines=44> */
[----:B------:R-:W-:Y:S01]  /*1f60*/  BPT.TRAP 0x1 ;  /* 0x000000040000795c */ /* 0x000fe20000300000 */
.L_x_29:
[----:B------:R-:W-:Y:S01]  /*1f70*/  ULEA UR8, UR7, UR52, 0x3 ;  /* 0x0000003407087291 */ /* 0x000fe2000f8e183f */
[----:B------:R-:W-:-:S03]  /*1f80*/  ISETP.GT.U32.AND P1, PT, R22, 0x1, PT ;  /* 0x000000011600780c */ /* 0x000fc60003f24070 */
[----:B------:R-:W-:-:S04]  /*1f90*/  UIADD3 UR8, UR8, 0x20, URZ ;  /* 0x0000002008087890 */ /* 0x000fc8000fffe03f */
[----:B------:R-:W-:-:S09]  /*1fa0*/  UPRMT UR8, URZ, 0x654, UR8 ;  /* 0x000006543f087896 */ /* 0x000fd20008000008 */
[----:B------:R-:W-:Y:S01]  /*1fb0*/  SYNCS.ARRIVE.TRANS64.RED.A1T0 RZ, [UR8], RZ ;  /* 0x000000ffffff79a7 */ /* 0x000fe20008100408 */
[----:B------:R-:W-:Y:S05]  /*1fc0*/  @P1 BRA `(.L_x_30) ;  /* 0x0000000000041947 */ /* 0x000fea0003800000 */
[----:B------:R-:W-:Y:S01]  /*1fd0*/  BPT.TRAP 0x1 ;  /* 0x000000040000795c */ /* 0x000fe20000300000 */
.L_x_30:
[----:B------:R-:W-:Y:S01]  /*1fe0*/  UIADD3 UR6, UR6, 0x1, URZ ;  /* 0x0000000106067890 */ /* 0x000fe2000fffe03f */
[C---:B------:R-:W-:Y:S01]  /*1ff0*/  ISETP.GT.AND P1, PT, R0.reuse, 0x1, PT ;  /* 0x000000010000780c */ /* 0x040fe20003f24270 */
[----:B------:R-:W-:Y:S01]  /*2000*/  UIADD3 UR7, UR7, 0x1, URZ ;  /* 0x0000000107077890 */ /* 0x000fe2000fffe03f */
[----:B------:R-:W-:Y:S01]  /*2010*/  VIADD R0, R0, 0xffffffff ;  /* 0xffffffff00007836 */ /* 0x000fe20000000000 */
[----:B------:R-:W-:Y:S02]  /*2020*/  UISETP.NE.AND UP0, UPT, UR6, 0x4, UPT ;  /* 0x000000040600788c */ /* 0x000fe4000bf05270 */
[----:B------:R-:W-:Y:S02]  /*2030*/  UISETP.NE.AND UP1, UPT, UR7, 0x4, UPT ;  /* 0x000000040700788c */ /* 0x000fe4000bf25270 */
[----:B------:R-:W-:Y:S02]  /*2040*/  USEL UR8, URZ, 0x1, UP0 ;  /* 0x000000013f087887 */ /* 0x000fe40008000000 */
[----:B------:R-:W-:-:S02]  /*2050*/  USEL UR6, UR6, URZ, UP0 ;  /* 0x0000003f06067287 */ /* 0x000fc40008000000 */
[----:B------:R-:W-:Y:S02]  /*2060*/  USEL UR7, UR7, URZ, UP1 ;  /* 0x0000003f07077287 */ /* 0x000fe40008800000 */
[----:B------:R-:W-:Y:S01]  /*2070*/  LOP3.LUT R5, R5, UR8, RZ, 0x3c, !PT ;  /* 0x0000000805057c12 */ /* 0x000fe2000f8e3cff */
[----:B------:R-:W-:Y:S09]  /*2080*/  @P1 BRA `(.L_x_31) ;  /* 0xfffffff800c01947 */ /* 0x000ff2000383ffff */
.L_x_24:
[----:B------:R-:W3:Y:S02]  /*2090*/  LDC R0, c[0x0][0x28c] ;  /* 0x0000a300ff007b82 */ /* 0x000ee40000000800 */
[----:B---3--:R-:W-:-:S13]  /*20a0*/  ISETP.GE.AND P1, PT, R0, 0x1, PT ;  /* 0x000000010000780c */ /* 0x008fda0003f26270 */
[----:B------:R-:W-:Y:S05]  /*20b0*/  @!P1 BRA `(.L_x_32) ;  /* 0x0000000000349947 */ /* 0x000fea0003800000 */
[----:B------:R-:W-:Y:S05]  /*20c0*/  @!P0 BRA `(.L_x_33) ;  /* 0x0000000000048947 */ /* 0x000fea0003800000 */
[----:B------:R-:W-:Y:S01]  /*20d0*/  BPT.TRAP 0x1 ;  /* 0x000000040000795c */ /* 0x000fe20000300000 */
.L_x_33:
[----:B------:R-:W-:Y:S01]  /*20e0*/  UISETP.LT.AND UP0, UPT, UR50, 0x1, UPT ;  /* 0x000000013200788c */ /* 0x000fe2000bf01270 */
[----:B------:R-:W-:-:S03]  /*20f0*/  ISETP.GT.U32.AND P0, PT, R22, 0x1, PT ;  /* 0x000000011600780c */ /* 0x000fc60003f04070 */
[----:B------:R-:W-:-:S04]  /*2100*/  USEL UR4, UR50, 0x1, UP0 ;  /* 0x0000000132047887 */ /* 0x000fc80008000000 */
[----:B------:R-:W-:-:S04]  /*2110*/  UIADD3 UR4, UR49, UR50, -UR4 ;  /* 0x0000003231047290 */ /* 0x000fc8000fffe804 */
[----:B------:R-:W-:-:S04]  /*2120*/  USHF.L.U32 UR4, UR4, 0x3, URZ ;  /* 0x0000000304047899 */ /* 0x000fc8000800063f */
[----:B------:R-:W-:-:S04]  /*2130*/  ULOP3.LUT UR4, UR4, 0x18, URZ, 0xc0, !UPT ;  /* 0x0000001804047892 */ /* 0x000fc8000f8ec03f */
[----:B------:R-:W-:-:S04]  /*2140*/  UIADD3 UR4, UR52, 0x20, UR4 ;  /* 0x0000002034047890 */ /* 0x000fc8000fffe004 */
[----:B------:R-:W-:-:S09]  /*2150*/  UPRMT UR4, URZ, 0x654, UR4 ;  /* 0x000006543f047896 */ /* 0x000fd20008000004 */
[----:B------:R-:W-:Y:S01]  /*2160*/  SYNCS.ARRIVE.TRANS64.RED.A1T0 RZ, [UR4], RZ ;  /* 0x000000ffffff79a7 */ /* 0x000fe20008100404 */
[----:B------:R-:W-:Y:S05]  /*2170*/  @P0 BRA `(.L_x_32) ;  /* 0x0000000000040947 */ /* 0x000fea0003800000 */
[----:B------:R-:W-:Y:S01]  /*2180*/  BPT.TRAP 0x1 ;  /* 0x000000040000795c */ /* 0x000fe20000300000 */
.L_x_32:
[----:B------:R-:W-:Y:S01]  /*2190*/  UIADD3 UR4, UR52, 0x200, URZ ;  /* 0x0000020034047890 */ /* 0x000fe2000fffe03f */
[----:B------:R-:W-:Y:S02]  /*21a0*/  R2UR UR46, R23 ;  /* 0x00000000172e72ca */ /* 0x000fe400000e0000 */
[----:B------:R-:W-:Y:S01]  /*21b0*/  R2UR UR45, R156 ;  /* 0x000000009c2d72ca */ /* 0x000fe200000e0000 */
[----:B------:R-:W-:-:S06]  /*21c0*/  ULOP3.LUT UP0, URZ, UR4, 0x1bf, URZ, 0xc0, !UPT ;  /* 0x000001bf043f7892 */ /* 0x000fcc000f80c03f */
[----:B------:R-:W-:-:S04]  /*21d0*/  PLOP3.LUT P0, PT, PT, PT, UP0, 0x80, 0x0 ;  /* 0x000000000000781c */ /* 0x000fc80003f0f008 */
[----:B------:R-:W-:Y:S02]  /*21e0*/  USHF.L.U32 UR46, UR46, 0x8, URZ ;  /* 0x000000082e2e7899 */ /* 0x000fe4000800063f */
[----:B------:R-:W-:-:S07]  /*21f0*/  USHF.L.U32 UR45, UR45, 0x7, URZ ;  /* 0x000000072d2d7899 */ /* 0x000fce000800063f */
[----:B------:R-:W-:Y:S05]  /*2200*/  @!P0 BRA `(.L_x_34) ;  /* 0x00000000007c8947 */ /* 0x000fea0003800000 */
[----:B------:R-:W-:Y:S01]  /*2210*/  MOV R23, 0x0 ;  /* 0x0000000000177802 */ /* 0x000fe20000000f00 */
[----:B------:R-:W-:Y:S01]  /*2220*/  ULDC.64 UR4, c[0x4][0x80] ;  /* 0x0100200000047ab9 */ /* 0x000fe20000000a00 */
[----:B------:R-:W-:Y:S01]  /*2230*/  ULDC.64 UR6, c[0x4][0x10] ;  /* 0x0100040000067ab9 */ /* 0x000fe20000000a00 */
[----:B-12---:R-:W-:Y:S01]  /*2240*/  MOV R4, UR4 ;  /* 0x0000000400047c02 */ /* 0x006fe20008000f00 */
[----:B------:R1:W2:Y:S01]  /*2250*/  LDC.64 R14, c[0x4][R23] ;  /* 0x01000000170e7b82 */ /* 0x0002a20000000a00 */
[----:B------:R-:W-:Y:S01]  /*2260*/  IMAD.U32 R5, RZ, RZ, UR5 ;  /* 0x00000005ff057e24 */ /* 0x000fe2000f8e00ff */
[----:B------:R-:W-:Y:S01]  /*2270*/  ULDC.64 UR4, c[0x4][0x88] ;  /* 0x0100220000047ab9 */ /* 0x000fe20000000a00 */
[----:B------:R-:W-:Y:S01]  /*2280*/  IMAD.U32 R10, RZ, RZ, UR6 ;  /* 0x00000006ff0a7e24 */ /* 0x000fe2000f8e00ff */
[----:B------:R-:W-:Y:S01]  /*2290*/  MOV R13, RZ ;  /* 0x000000ff000d7202 */ /* 0x000fe20000000f00 */
[----:B------:R-:W-:Y:S02]  /*22a0*/  IMAD.U32 R6, RZ, RZ, UR4 ;  /* 0x00000004ff067e24 */ /* 0x000fe4000f8e00ff */
[----:B------:R-:W-:-:S02]  /*22b0*/  IMAD.U32 R7, RZ, RZ, UR5 ;  /* 0x00000005ff077e24 */ /* 0x000fc4000f8e00ff */
[----:B------:R-:W-:Y:S02]  /*22c0*/  IMAD.U32 R11, RZ, RZ, UR7 ;  /* 0x00000007ff0b7e24 */ /* 0x000fe4000f8e00ff */
[----:B------:R-:W-:Y:S02]  /*22d0*/  IMAD.MOV.U32 R8, RZ, RZ, 0x70 ;  /* 0x00000070ff087424 */ /* 0x000fe400078e00ff */
[----:B-1----:R-:W-:-:S07]  /*22e0*/  IMAD.MOV.U32 R12, RZ, RZ, 0x1 ;  /* 0x00000001ff0c7424 */ /* 0x002fce00078e00ff */
[----:B------:R-:W-:-:S07]  /*22f0*/  LEPC R20, `(.L_x_35) ;  /* 0x000000001014794e */ /* 0x000fce0000000000 */
[----:B--2--5:R-:W-:Y:S05]  /*2300*/  CALL.ABS.NOINC R14 ;  /* 0x000000000e007343 */ /* 0x024fea0003c00000 */
.L_x_35:
[----:B------:R1:W2:Y:S01]  /*2310*/  LDC.64 R14, c[0x4][R23] ;  /* 0x01000000170e7b82 */ /* 0x0002a20000000a00 */
[----:B------:R-:W-:Y:S01]  /*2320*/  ULDC.64 UR4, c[0x4][0x80] ;  /* 0x0100200000047ab9 */ /* 0x000fe20000000a00 */
[----:B------:R-:W-:Y:S01]  /*2330*/  ULDC.64 UR6, c[0x4][0x10] ;  /* 0x0100040000067ab9 */ /* 0x000fe20000000a00 */
[----:B------:R-:W-:Y:S01]  /*2340*/  IMAD.U32 R4, RZ, RZ, UR4 ;  /* 0x00000004ff047e24 */ /* 0x000fe2000f8e00ff */
[----:B------:R-:W-:Y:S01]  /*2350*/  MOV R12, 0x1 ;  /* 0x00000001000c7802 */ /* 0x000fe20000000f00 */
[----:B------:R-:W-:Y:S01]  /*2360*/  IMAD.U32 R5, RZ, RZ, UR5 ;  /* 0x00000005ff057e24 */ /* 0x000fe2000f8e00ff */
[----:B------:R-:W-:Y:S01]  /*2370*/  ULDC.64 UR4, c[0x4][0x88] ;  /* 0x0100220000047ab9 */ /* 0x000fe20000000a00 */
[----:B------:R-:W-:Y:S02]  /*2380*/  IMAD.U32 R10, RZ, RZ, UR6 ;  /* 0x00000006ff0a7e24 */ /* 0x000fe4000f8e00ff */
[----:B------:R-:W-:Y:S02]  /*2390*/  IMAD.U32 R6, RZ, RZ, UR4 ;  /* 0x00000004ff067e24 */ /* 0x000fe4000f8e00ff */
[----:B------:R-:W-:-:S02]  /*23a0*/  IMAD.U32 R7, RZ, RZ, UR5 ;  /* 0x00000005ff077e24 */ /* 0x000fc4000f8e00ff */
[----:B------:R-:W-:Y:S02]  /*23b0*/  IMAD.U32 R11, RZ, RZ, UR7 ;  /* 0x00000007ff0b7e24 */ /* 0x000fe4000f8e00ff */
[----:B------:R-:W-:Y:S02]  /*23c0*/  IMAD.MOV.U32 R8, RZ, RZ, 0x70 ;  /* 0x00000070ff087424 */ /* 0x000fe400078e00ff */
[----:B-1----:R-:W-:-:S07]  /*23d0*/  IMAD.MOV.U32 R13, RZ, RZ, RZ ;  /* 0x000000ffff0d7224 */ /* 0x002fce00078e00ff */
[----:B------:R-:W-:-:S07]  /*23e0*/  LEPC R20, `(.L_x_34) ;  /* 0x000000001014794e */ /* 0x000fce0000000000 */
[----:B--2---:R-:W-:Y:S05]  /*23f0*/  CALL.ABS.NOINC R14 ;  /* 0x000000000e007343 */ /* 0x004fea0003c00000 */
.L_x_34:
[----:B------:R-:W-:Y:S02]  /*2400*/  ULDC.64 UR4, c[0x0][0x590] ;  /* 0x0001640000047ab9 */ /* 0x000fe40000000a00 */
[----:B------:R-:W-:Y:S02]  /*2410*/  IMAD.U32 R161, RZ, RZ, UR4 ;  /* 0x00000004ffa17e24 */ /* 0x000fe4000f8e00ff */
[----:B------:R-:W-:-:S03]  /*2420*/  IMAD.U32 R163, RZ, RZ, UR5 ;  /* 0x00000005ffa37e24 */ /* 0x000fc6000f8e00ff */
[----:B------:R-:W-:-:S04]  /*2430*/  ISETP.NE.U32.AND P2, PT, R161, RZ, PT ;  /* 0x000000ffa100720c */ /* 0x000fc80003f45070 */
[----:B------:R-:W-:-:S13]  /*2440*/  ISETP.NE.AND.EX P2, PT, R163, RZ, PT, P2 ;  /* 0x000000ffa300720c */ /* 0x000fda0003f45320 */
[----:B------:R-:W-:Y:S05]  /*2450*/  @!P2 BRA `(.L_x_36) ;  /* 0x000000000034a947 */ /* 0x000fea0003800000 */
[----:B------:R-:W-:Y:S02]  /*2460*/  ULDC.64 UR4, c[0x0][0x588] ;  /* 0x0001620000047ab9 */ /* 0x000fe40000000a00 */
[----:B------:R-:W-:-:S04]  /*2470*/  ISETP.NE.U32.AND P0, PT, RZ, UR4, PT ;  /* 0x00000004ff007c0c */ /* 0x000fc8000bf05070 */
[----:B------:R-:W-:-:S13]  /*2480*/  ISETP.NE.AND.EX P0, PT, RZ, UR5, PT, P0 ;  /* 0x00000005ff007c0c */ /* 0x000fda000bf05300 */
[----:B------:R-:W-:Y:S05]  /*2490*/  @!P0 BRA `(.L_x_37) ;  /* 0x0000000000188947 */ /* 0x000fea0003800000 */
[----:B-12---:R-:W1:Y:S01]  /*24a0*/  LDC.64 R4, c[0x0][0x588] ;  /* 0x00016200ff047b82 */ /* 0x006e620000000a00 */
[----:B------:R-:W-:-:S04]  /*24b0*/  IMAD R3, R161, UR47, RZ ;  /* 0x0000002fa1037c24 */ /* 0x000fc8000f8e02ff */
[----:B-1----:R-:W-:-:S05]  /*24c0*/  IMAD.WIDE R4, R3, 0x4, R4 ;  /* 0x0000000403047825 */ /* 0x002fca00078e0204 */
[----:B-----5:R3:W5:Y:S01]  /*24d0*/  LDG.E R153, desc[UR42][R4.64] ;  /* 0x0000002a04997981 */ /* 0x020762000c1e1900 */
[----:B------:R-:W-:Y:S01]  /*24e0*/  IMAD.MOV.U32 R152, RZ, RZ, 0x1 ;  /* 0x00000001ff987424 */ /* 0x000fe200078e00ff */
[----:B------:R-:W-:Y:S06]  /*24f0*/  BRA `(.L_x_36) ;  /* 0x00000000000c7947 */ /* 0x000fec0003800000 */
.L_x_37:
[----:B------:R-:W-:Y:S01]  /*2500*/  ULDC UR4, c[0x0][0x580] ;  /* 0x0001600000047ab9 */ /* 0x000fe20000000800 */
[----:B------:R-:W-:Y:S02]  /*2510*/  IMAD.MOV.U32 R152, RZ, RZ, 0x1 ;  /* 0x00000001ff987424 */ /* 0x000fe400078e00ff */
[----:B-----5:R-:W-:-:S07]  /*2520*/  IMAD.U32 R153, RZ, RZ, UR4 ;  /* 0x00000004ff997e24 */ /* 0x020fce000f8e00ff */
.L_x_36:
[----:B------:R-:W4:Y:S02]  /*2530*/  LDC.64 R6, c[0x0][0x5b0] ;  /* 0x00016c00ff067b82 */ /* 0x000f240000000a00 */
[----:B----4-:R-:W-:-:S04]  /*2540*/  ISETP.NE.U32.AND P0, PT, R6, RZ, PT ;  /* 0x000000ff0600720c */ /* 0x010fc80003f05070 */
[----:B------:R-:W-:-:S13]  /*2550*/  ISETP.NE.AND.EX P0, PT, R7, RZ, PT, P0 ;  /* 0x000000ff0700720c */ /* 0x000fda0003f05300 */
[----:B------:R-:W-:Y:S05]  /*2560*/  @!P0 BRA `(.L_x_38) ;  /* 0x00000000002c8947 */ /* 0x000fea0003800000 */
[----:B------:R-:W-:Y:S02]  /*2570*/  ULDC.64 UR4, c[0x0][0x5a8] ;  /* 0x00016a0000047ab9 */ /* 0x000fe40000000a00 */
[----:B------:R-:W-:-:S04]  /*2580*/  ISETP.NE.U32.AND P0, PT, RZ, UR4, PT ;  /* 0x00000004ff007c0c */ /* 0x000fc8000bf05070 */
[----:B------:R-:W-:-:S13]  /*2590*/  ISETP.NE.AND.EX P0, PT, RZ, UR5, PT, P0 ;  /* 0x00000005ff007c0c */ /* 0x000fda000bf05300 */
[----:B------:R-:W-:Y:S05]  /*25a0*/  @!P0 BRA `(.L_x_39) ;  /* 0x0000000000148947 */ /* 0x000fea0003800000 */
[----:B-123--:R-:W1:Y:S01]  /*25b0*/  LDC.64 R4, c[0x0][0x5a8] ;  /* 0x00016a00ff047b82 */ /* 0x00ee620000000a00 */
[----:B------:R-:W-:-:S04]  /*25c0*/  IMAD R3, R6, UR47, RZ ;  /* 0x0000002f06037c24 */ /* 0x000fc8000f8e02ff */
[----:B-1----:R-:W-:-:S05]  /*25d0*/  IMAD.WIDE R4, R3, 0x4, R4 ;  /* 0x0000000403047825 */ /* 0x002fca00078e0204 */
[----:B-----5:R4:W5:Y:S01]  /*25e0*/  LDG.E R154, desc[UR42][R4.64] ;  /* 0x0000002a049a7981 */ /* 0x020962000c1e1900 */
[----:B------:R-:W-:Y:S05]  /*25f0*/  BRA `(.L_x_38) ;  /* 0x0000000000087947 */ /* 0x000fea0003800000 */
.L_x_39:
[----:B------:R-:W-:Y:S02]  /*2600*/  ULDC UR4, c[0x0][0x5a0] ;  /* 0x0001680000047ab9 */ /* 0x000fe40000000800 */
[----:B-----5:R-:W-:-:S07]  /*2610*/  IMAD.U32 R154, RZ, RZ, UR4 ;  /* 0x00000004ff9a7e24 */ /* 0x020fce000f8e00ff */
.L_x_38:
[----:B------:R-:W-:Y:S01]  /*2620*/  ULDC.64 UR4, c[0x0][0x588] ;  /* 0x0001620000047ab9 */ /* 0x000fe20000000a00 */
[----:B------:R-:W-:Y:S01]  /*2630*/  ISETP.NE.U32.AND P1, PT, R161, RZ, PT ;  /* 0x000000ffa100720c */ /* 0x000fe20003f25070 */
[----:B------:R-:W-:Y:S02]  /*2640*/  UISETP.NE.U32.AND UP0, UPT, UR4, URZ, UPT ;  /* 0x0000003f0400728c */ /* 0x000fe4000bf05070 */
[----:B------:R-:W-:Y:S02]  /*2650*/  ISETP.NE.U32.AND P3, PT, RZ, UR4, PT ;  /* 0x00000004ff007c0c */ /* 0x000fe4000bf65070 */
[----:B------:R-:W-:Y:S01]  /*2660*/  ISETP.NE.AND.EX P5, PT, R163, RZ, PT, P1 ;  /* 0x000000ffa300720c */ /* 0x000fe20003fa5310 */
[----:B------:R-:W-:Y:S02]  /*2670*/  UISETP.NE.AND.EX UP0, UPT, UR5, URZ, UPT, UP0 ;  /* 0x0000003f0500728c */ /* 0x000fe4000bf05300 */
[----:B------:R-:W-:Y:S02]  /*2680*/  ISETP.NE.AND.EX P3, PT, RZ, UR5, PT, P3 ;  /* 0x00000005ff007c0c */ /* 0x000fe4000bf65330 */
[----:B------:R-:W-:-:S02]  /*2690*/  PLOP3.LUT P0, PT, PT, PT, PT, 0x8, 0x0 ;  /* 0x000000000000781c */ /* 0x000fc40003f0e170 */
[----:B------:R-:W-:-:S04]  /*26a0*/  PLOP3.LUT P4, PT, PT, PT, UP0, 0x80, 0x0 ;  /* 0x000000000000781c */ /* 0x000fc80003f8f008 */
[----:B------:R-:W-:-:S05]  /*26b0*/  PLOP3.LUT P4, PT, P4, PT, PT, 0x8, 0x0 ;  /* 0x000000000000781c */ /* 0x000fca000278e170 */
[----:B------:R-:W-:Y:S08]  /*26c0*/  @P3 BRA P5, `(.L_x_40) ;  /* 0x0000000000243947 */ /* 0x000ff00002800000 */
[----:B------:R-:W-:Y:S04]  /*26d0*/  BSSY B0, `(.L_x_40) ;  /* 0x0000008000007945 */ /* 0x000fe80003800000 */
[----:B------:R-:W-:Y:S05]  /*26e0*/  @!P2 BRA `(.L_x_41) ;  /* 0x000000000014a947 */ /* 0x000fea0003800000 */
[----:B------:R-:W-:Y:S02]  /*26f0*/  LOP3.LUT P3, RZ, R152, 0xff, RZ, 0xc0, !PT ;  /* 0x000000ff98ff7812 */ /* 0x000fe4000786c0ff */
[----:B------:R-:W-:-:S11]  /*2700*/  PLOP3.LUT P0, PT, P4, PT, PT, 0x80, 0x0 ;  /* 0x000000000000781c */ /* 0x000fd6000270f070 */
[----:B------:R-:W-:Y:S05]  /*2710*/  @!P3 BRA `(.L_x_42) ;  /* 0x00000000000cb947 */ /* 0x000fea0003800000 */
[----:B-----5:R-:W-:Y:S01]  /*2720*/  FSETP.EQ.AND P0, PT, R153, RZ, PT ;  /* 0x000000ff9900720b */ /* 0x020fe20003f02000 */
[----:B------:R-:W-:-:S12]  /*2730*/  BRA `(.L_x_42) ;  /* 0x0000000000047947 */ /* 0x000fd80003800000 */
.L_x_41:
[----:B-----5:R-:W-:-:S13]  /*2740*/  FSETP.EQ.AND P0, PT, R153, RZ, PT ;  /* 0x000000ff9900720b */ /* 0x020fda0003f02000 */
.L_x_42:
[----:B------:R-:W-:Y:S05]  /*2750*/  BSYNC B0 ;  /* 0x0000000000007941 */ /* 0x000fea0003800000 */
.L_x_40:
[----:B------:R-:W-:Y:S04]  /*2760*/  BSSY B0, `(.L_x_43) ;  /* 0x0000007000007945 */ /* 0x000fe80003800000 */
[----:B------:R-:W-:Y:S05]  /*2770*/  @!P2 BRA `(.L_x_44) ;  /* 0x000000000010a947 */ /* 0x000fea0003800000 */
[----:B------:R-:W-:-:S13]  /*2780*/  LOP3.LUT P2, RZ, R152, 0xff, RZ, 0xc0, !PT ;  /* 0x000000ff98ff7812 */ /* 0x000fda000784c0ff */
[----:B------:R-:W-:Y:S05]  /*2790*/  @!P2 BRA `(.L_x_45) ;  /* 0x00000000000ca947 */ /* 0x000fea0003800000 */
[----:B-----5:R-:W-:Y:S01]  /*27a0*/  FSETP.EQ.AND P4, PT, R153, RZ, PT ;  /* 0x000000ff9900720b */ /* 0x020fe20003f82000 */
[----:B------:R-:W-:-:S12]  /*27b0*/  BRA `(.L_x_45) ;  /* 0x0000000000047947 */ /* 0x000fd80003800000 */
.L_x_44:
[----:B-----5:R-:W-:-:S13]  /*27c0*/  FSETP.EQ.AND P4, PT, R153, RZ, PT ;  /* 0x000000ff9900720b */ /* 0x020fda0003f82000 */
.L_x_45:
[----:B------:R-:W-:Y:S05]  /*27d0*/  BSYNC B0 ;  /* 0x0000000000007941 */ /* 0x000fea0003800000 */
.L_x_43:
[----:B------:R-:W-:Y:S01]  /*27e0*/  BSSY B0, `(.L_x_46) ;  /* 0x0000024000007945 */ /* 0x000fe20003800000 */
[----:B------:R-:W-:Y:S02]  /*27f0*/  MOV R0, RZ ;  /* 0x000000ff00007202 */ /* 0x000fe40000000f00 */
[----:B------:R-:W-:Y:S02]  /*2800*/  CS2R R6, SRZ ;  /* 0x0000000000067805 */ /* 0x000fe4000001ff00 */
[----:B-1234-:R-:W-:Y:S02]  /*2810*/  CS2R R4, SRZ ;  /* 0x0000000000047805 */ /* 0x01efe4000001ff00 */
[----:B------:R-:W-:Y:S02]  /*2820*/  CS2R R10, SRZ ;  /* 0x00000000000a7805 */ /* 0x000fe4000001ff00 */
[----:B------:R-:W-:Y:S01]  /*2830*/  CS2R R8, SRZ ;  /* 0x0000000000087805 */ /* 0x000fe2000001ff00 */
[----:B------:R-:W-:Y:S06]  /*2840*/  @P0 BRA `(.L_x_47) ;  /* 0x0000000000740947 */ /* 0x000fec0003800000 */
[----:B------:R-:W-:-:S13]  /*2850*/  ISETP.NE.AND P2, PT, R160, 0x3, PT ;  /* 0x00000003a000780c */ /* 0x000fda0003f45270 */
[----:B------:R-:W-:Y:S05]  /*2860*/  @!P2 BRA `(.L_x_48) ;  /* 0x000000000004a947 */ /* 0x000fea0003800000 */
[----:B------:R-:W-:Y:S01]  /*2870*/  BPT.TRAP 0x1 ;  /* 0x000000040000795c */ /* 0x000fe20000300000 */
.L_x_48:
[----:B------:R-:W-:Y:S01]  /*2880*/  SHF.L.U32 R3, RZ, 0x1f, RZ ;  /* 0x0000001fff037819 */ /* 0x000fe200000006ff */
[----:B------:R-:W-:Y:S02]  /*2890*/  IMAD.MOV.U32 R0, RZ, RZ, 0x1 ;  /* 0x00000001ff007424 */ /* 0x000fe400078e00ff */
[----:B------:R-:W-:Y:S01]  /*28a0*/  IMAD.MOV.U32 R7, RZ, RZ, RZ ;  /* 0x000000ffff077224 */ /* 0x000fe200078e00ff */
[----:B------:R-:W1:Y:S02]  /*28b0*/  SYNCS.PHASECHK.TRANS64.TRYWAIT P2, [UR52+0x40], R3 ;  /* 0x00004003ff0075a7 */ /* 0x000e640008040174 */
[----:B-1----:R-:W-:Y:S05]  /*28c0*/  @!P2 BRA `(.L_x_49) ;  /* 0x0000007000b8a947 */ /* 0x002fea0003800000 */
.L_x_233:
[----:B------:R-:W-:Y:S01]  /*28d0*/  IMAD.MOV.U32 R6, RZ, RZ, RZ ;  /* 0x000000ffff067224 */ /* 0x000fe200078e00ff */
[----:B-1----:R-:W-:Y:S02]  /*28e0*/  CS2R R4, SRZ ;  /* 0x0000000000047805 */ /* 0x002fe4000001ff00 */
[----:B------:R-:W-:Y:S02]  /*28f0*/  CS2R R10, SRZ ;  /* 0x00000000000a7805 */ /* 0x000fe4000001ff00 */
[----:B------:R-:W-:Y:S01]  /*2900*/  CS2R R8, SRZ ;  /* 0x0000000000087805 */ /* 0x000fe2000001ff00 */
[----:B------:R-:W-:Y:S06]  /*2910*/  @P4 BRA `(.L_x_47) ;  /* 0x0000000000404947 */ /* 0x000fec0003800000 */
[C---:B------:R-:W-:Y:S01]  /*2920*/  IMAD.SHL.U32 R3, R18.reuse, 0x10, RZ ;  /* 0x0000001012037824 */ /* 0x040fe200078e00ff */
[----:B------:R-:W-:Y:S01]  /*2930*/  SHF.R.U32.HI R6, RZ, 0x1, R18 ;  /* 0x00000001ff067819 */ /* 0x000fe20000011612 */
[C---:B------:R-:W-:Y:S01]  /*2940*/  IMAD.SHL.U32 R4, R18.reuse, 0x20, RZ ;  /* 0x0000002012047824 */ /* 0x040fe200078e00ff */
[----:B------:R-:W-:Y:S05]  /*2950*/  WARPSYNC.ALL ;  /* 0x0000000000007948 */ /* 0x000fea0003800000 */
[----:B------:R-:W-:Y:S01]  /*2960*/  LOP3.LUT R3, R3, 0xe00, RZ, 0xc0, !PT ;  /* 0x00000e0003037812 */ /* 0x000fe200078ec0ff */
[----:B------:R-:W-:Y:S01]  /*2970*/  IMAD.SHL.U32 R8, R18, 0x4, RZ ;  /* 0x0000000412087824 */ /* 0x000fe200078e00ff */
[----:B------:R-:W-:-:S02]  /*2980*/  LOP3.LUT R5, R4, 0xc0, RZ, 0xc0, !PT ;  /* 0x000000c004057812 */ /* 0x000fc400078ec0ff */
[----:B------:R-:W-:Y:S02]  /*2990*/  LOP3.LUT R3, R3, 0x20, R4, 0xf8, !PT ;  /* 0x0000002003037812 */ /* 0x000fe400078ef804 */
[----:B------:R-:W-:Y:S02]  /*29a0*/  LOP3.LUT R5, R5, 0x8, R6, 0xf8, !PT ;  /* 0x0000000805057812 */ /* 0x000fe400078ef806 */
[----:B------:R-:W-:Y:S02]  /*29b0*/  LOP3.LUT R3, R3, 0x100, R4, 0xf8, !PT ;  /* 0x0000010003037812 */ /* 0x000fe400078ef804 */
[----:B------:R-:W-:-:S04]  /*29c0*/  LOP3.LUT R8, R5, 0x18, R8, 0x78, !PT ;  /* 0x0000001805087812 */ /* 0x000fc800078e7808 */
[----:B------:R-:W-:-:S04]  /*29d0*/  LOP3.LUT R3, R3, R8, RZ, 0xfc, !PT ;  /* 0x0000000803037212 */ /* 0x000fc800078efcff */
[----:B------:R-:W-:-:S05]  /*29e0*/  LEA R8, R3, UR52, 0x1 ;  /* 0x0000003403087c11 */ /* 0x000fca000f8e08ff */
[----:B------:R-:W-:Y:S02]  /*29f0*/  IMAD R4, R155, 0x2, R8 ;  /* 0x000000029b047824 */ /* 0x000fe400078e0208 */
[----:B------:R-:W1:Y:S04]  /*2a00*/  LDSM.16.M88.4 R8, [R8+0x200] ;  /* 0x000200000808783b */ /* 0x000e680000000200 */
[----:B------:R-:W2:Y:S02]  /*2a10*/  LDSM.16.M88.4 R4, [R4+0x200] ;  /* 0x000200000404783b */ /* 0x000ea40000000200 */
.L_x_47:
[----:B------:R-:W-:Y:S05]  /*2a20*/  BSYNC B0 ;  /* 0x0000000000007941 */ /* 0x000fea0003800000 */
.L_x_46:
[----:B------:R-:W-:Y:S01]  /*2a30*/  IMAD.SHL.U32 R13, R18, 0x20, RZ ;  /* 0x00000020120d7824 */ /* 0x000fe200078e00ff */
[----:B------:R-:W-:Y:S01]  /*2a40*/  SHF.R.U32.HI R164, RZ, 0x1, R18 ;  /* 0x00000001ffa47819 */ /* 0x000fe20000011612 */
[C---:B-1----:R-:W-:Y:S01]  /*2a50*/  IMAD.U32 R158, R11.reuse, 0x10000, RZ ;  /* 0x000100000b9e7824 */ /* 0x042fe200078e00ff */
[----:B------:R-:W-:Y:S01]  /*2a60*/  LOP3.LUT R162, R11, 0xffff0000, RZ, 0xc0, !PT ;  /* 0xffff00000ba27812 */ /* 0x000fe200078ec0ff */
[----:B------:R-:W-:Y:S01]  /*2a70*/  IMAD.U32 R14, R9, 0x10000, RZ ;  /* 0x00010000090e7824 */ /* 0x000fe200078e00ff */
[----:B------:R-:W-:Y:S01]  /*2a80*/  LOP3.LUT R3, R13, 0xc0, RZ, 0xc0, !PT ;  /* 0x000000c00d037812 */ /* 0x000fe200078ec0ff */
[----:B------:R-:W-:Y:S01]  /*2a90*/  IMAD.U32 R156, R10, 0x10000, RZ ;  /* 0x000100000a9c7824 */ /* 0x000fe200078e00ff */
[C---:B--2---:R-:W-:Y:S01]  /*2aa0*/  LOP3.LUT R166, R4.reuse, 0xffff0000, RZ, 0xc0, !PT ;  /* 0xffff000004a67812 */ /* 0x044fe200078ec0ff */
[----:B------:R-:W-:Y:S01]  /*2ab0*/  IMAD.U32 R168, R5, 0x10000, RZ ;  /* 0x0001000005a87824 */ /* 0x000fe200078e00ff */
[----:B------:R-:W-:Y:S01]  /*2ac0*/  LOP3.LUT R11, R3, 0x8, R164, 0xf8, !PT ;  /* 0x00000008030b7812 */ /* 0x000fe200078ef8a4 */
[----:B------:R-:W-:Y:S01]  /*2ad0*/  IMAD.U32 R164, R4, 0x10000, RZ ;  /* 0x0001000004a47824 */ /* 0x000fe200078e00ff */
[C---:B------:R-:W-:Y:S01]  /*2ae0*/  LOP3.LUT R3, R18.reuse, 0xff, RZ, 0xc0, !PT ;  /* 0x000000ff12037812 */ /* 0x040fe200078ec0ff */
[----:B------:R-:W-:Y:S01]  /*2af0*/  IMAD.SHL.U32 R4, R18, 0x10, RZ ;  /* 0x0000001012047824 */ /* 0x000fe200078e00ff */
[----:B------:R-:W-:Y:S01]  /*2b00*/  SHF.L.U32 R12, R8, 0x10, RZ ;  /* 0x00000010080c7819 */ /* 0x000fe200000006ff */
[----:B-----5:R-:W-:Y:S01]  /*2b10*/  FMUL R15, R153, R156 ;  /* 0x0000009c990f7220 */ /* 0x020fe20000400000 */
[----:B------:R-:W-:Y:S01]  /*2b20*/  LOP3.LUT R20, R9, 0xffff0000, RZ, 0xc0, !PT ;  /* 0xffff000009147812 */ /* 0x000fe200078ec0ff */
[----:B------:R-:W-:Y:S01]  /*2b30*/  VIADD R3, R3, 0x1f ;  /* 0x0000001f03037836 */ /* 0x000fe20000000000 */
[----:B------:R-:W-:Y:S01]  /*2b40*/  LOP3.LUT R4, R4, 0xe00, RZ, 0xc0, !PT ;  /* 0x00000e0004047812 */ /* 0x000fe200078ec0ff */
[----:B------:R-:W-:Y:S01]  /*2b50*/  FFMA R92, R154, R92, R15 ;  /* 0x0000005c9a5c7223 */ /* 0x000fe2000000000f */
[----:B------:R-:W-:Y:S01]  /*2b60*/  LOP3.LUT R8, R8, 0xffff0000, RZ, 0xc0, !PT ;  /* 0xffff000008087812 */ /* 0x000fe200078ec0ff */
[C---:B------:R-:W-:Y:S01]  /*2b70*/  FMUL R21, R153.reuse, R158 ;  /* 0x0000009e99157220 */ /* 0x040fe20000400000 */
[--C-:B------:R-:W-:Y:S01]  /*2b80*/  LOP3.LUT R4, R4, 0x20, R13.reuse, 0xf8, !PT ;  /* 0x0000002004047812 */ /* 0x100fe200078ef80d */
[----:B------:R-:W-:Y:S01]  /*2b90*/  FMUL R156, R153, R162 ;  /* 0x000000a2999c7220 */ /* 0x000fe20000400000 */
[----:B------:R-:W-:Y:S01]  /*2ba0*/  LOP3.LUT R10, R10, 0xffff0000, RZ, 0xc0, !PT ;  /* 0xffff00000a0a7812 */ /* 0x000fe200078ec0ff */
[----:B------:R-:W-:Y:S01]  /*2bb0*/  IMAD.U32 R176, R7, 0x10000, RZ ;  /* 0x0001000007b07824 */ /* 0x000fe200078e00ff */
[C---:B------:R-:W-:Y:S01]  /*2bc0*/  SHF.L.U32 R172, R6.reuse, 0x10, RZ ;  /* 0x0000001006ac7819 */ /* 0x040fe200000006ff */
[C---:B------:R-:W-:Y:S01]  /*2bd0*/  FMUL R23, R153.reuse, R164 ;  /* 0x000000a499177220 */ /* 0x040fe20000400000 */
[----:B------:R-:W-:Y:S01]  /*2be0*/  LOP3.LUT R174, R6, 0xffff0000, RZ, 0xc0, !PT ;  /* 0xffff000006ae7812 */ /* 0x000fe200078ec0ff */
[----:B------:R-:W-:Y:S01]  /*2bf0*/  IMAD.SHL.U32 R6, R18, 0x4, RZ ;  /* 0x0000000412067824 */ /* 0x000fe200078e00ff */
[----:B------:R-:W-:Y:S01]  /*2c00*/  LOP3.LUT R9, R4, 0x100, R13, 0xf8, !PT ;  /* 0x0000010004097812 */ /* 0x000fe200078ef80d */
[----:B------:R-:W-:Y:S01]  /*2c10*/  FMUL R13, R153, R14 ;  /* 0x0000000e990d7220 */ /* 0x000fe20000400000 */
[----:B------:R-:W-:Y:S01]  /*2c20*/  ISETP.GT.U32.AND P2, PT, R3, 0x3e, PT ;  /* 0x0000003e0300780c */ /* 0x000fe20003f44070 */
[C---:B------:R-:W-:Y:S01]  /*2c30*/  FMUL R3, R153.reuse, R12 ;  /* 0x0000000c99037220 */ /* 0x040fe20000400000 */
[C---:B------:R-:W-:Y:S01]  /*2c40*/  FMUL R14, R153.reuse, R20 ;  /* 0x00000014990e7220 */ /* 0x040fe20000400000 */
[C---:B------:R-:W-:Y:S01]  /*2c50*/  FMUL R12, R153.reuse, R8 ;  /* 0x00000008990c7220 */ /* 0x040fe20000400000 */
[----:B------:R-:W-:Y:S01]  /*2c60*/  FMUL R20, R153, R10 ;  /* 0x0000000a99147220 */ /* 0x000fe20000400000 */
[----:B------:R-:W-:Y:S01]  /*2c70*/  LOP3.LUT R170, R5, 0xffff0000, RZ, 0xc0, !PT ;  /* 0xffff000005aa7812 */ /* 0x000fe200078ec0ff */
[C---:B------:R-:W-:Y:S01]  /*2c80*/  FFMA R5, R154.reuse, R90, R13 ;  /* 0x0000005a9a057223 */ /* 0x040fe2000000000d */
[----:B------:R-:W-:Y:S01]  /*2c90*/  LOP3.LUT R180, R11, 0x18, R6, 0x78, !PT ;  /* 0x000000180bb47812 */ /* 0x000fe200078e7806 */
[C---:B------:R-:W-:Y:S01]  /*2ca0*/  FFMA R6, R154.reuse, R91, R14 ;  /* 0x0000005b9a067223 */ /* 0x040fe2000000000e */
[C---:B------:R-:W-:Y:S01]  /*2cb0*/  FFMA R4, R154.reuse, R88, R3 ;  /* 0x000000589a047223 */ /* 0x040fe20000000003 */
[C---:B------:R-:W-:Y:S01]  /*2cc0*/  FFMA R89, R154.reuse, R89, R12 ;  /* 0x000000599a597223 */ /* 0x040fe2000000000c */
[C---:B------:R-:W-:Y:S01]  /*2cd0*/  FFMA R93, R154.reuse, R93, R20 ;  /* 0x0000005d9a5d7223 */ /* 0x040fe20000000014 */
[----:B------:R-:W-:Y:S01]  /*2ce0*/  LOP3.LUT R178, R7, 0xffff0000, RZ, 0xc0, !PT ;  /* 0xffff000007b27812 */ /* 0x000fe200078ec0ff */
[----:B------:R-:W-:Y:S01]  /*2cf0*/  FFMA R7, R154, R94, R21 ;  /* 0x0000005e9a077223 */ /* 0x000fe20000000015 */
[----:B------:R-:W-:Y:S01]  /*2d00*/  F2FP.RELU.BF16.F32.PACK_AB R5, R6, R5 ;  /* 0x000000050605723e */ /* 0x000fe200000018ff */
[----:B------:R-:W-:Y:S01]  /*2d10*/  FFMA R8, R154, R95, R156 ;  /* 0x0000005f9a087223 */ /* 0x000fe2000000009c */
[----:B------:R-:W-:Y:S01]  /*2d20*/  F2FP.RELU.BF16.F32.PACK_AB R4, R89, R4 ;  /* 0x000000045904723e */ /* 0x000fe200000018ff */
[----:B------:R-:W-:Y:S01]  /*2d30*/  FMUL R89, R153, R168 ;  /* 0x000000a899597220 */ /* 0x000fe20000400000 */
[----:B------:R-:W-:Y:S01]  /*2d40*/  F2FP.RELU.BF16.F32.PACK_AB R6, R93, R92 ;  /* 0x0000005c5d06723e */ /* 0x000fe200000018ff */
[----:B------:R-:W-:Y:S01]  /*2d50*/  FMUL R92, R153, R170 ;  /* 0x000000aa995c7220 */ /* 0x000fe20000400000 */
[----:B------:R-:W-:Y:S01]  /*2d60*/  LOP3.LUT R88, R9, R180, RZ, 0xfc, !PT ;  /* 0x000000b409587212 */ /* 0x000fe200078efcff */
[C---:B------:R-:W-:Y:S01]  /*2d70*/  FMUL R90, R153.reuse, R166 ;  /* 0x000000a6995a7220 */ /* 0x040fe20000400000 */
[C---:B------:R-:W-:Y:S01]  /*2d80*/  FMUL R93, R153.reuse, R172 ;  /* 0x000000ac995d7220 */ /* 0x040fe20000400000 */
[C---:B------:R-:W-:Y:S01]  /*2d90*/  FMUL R158, R153.reuse, R174 ;  /* 0x000000ae999e7220 */ /* 0x040fe20000400000 */
[C---:B------:R-:W-:Y:S01]  /*2da0*/  FMUL R157, R153.reuse, R176 ;  /* 0x000000b0999d7220 */ /* 0x040fe20000400000 */
[----:B------:R-:W-:Y:S01]  /*2db0*/  FMUL R162, R153, R178 ;  /* 0x000000b299a27220 */ /* 0x000fe20000400000 */
[----:B------:R-:W-:Y:S01]  /*2dc0*/  F2FP.RELU.BF16.F32.PACK_AB R7, R8, R7 ;  /* 0x000000070807723e */ /* 0x000fe200000018ff */
[C---:B------:R-:W-:Y:S01]  /*2dd0*/  FFMA R9, R154.reuse, R98, R89 ;  /* 0x000000629a097223 */ /* 0x040fe20000000059 */
[C---:B------:R-:W-:Y:S01]  /*2de0*/  FFMA R10, R154.reuse, R99, R92 ;  /* 0x000000639a0a7223 */ /* 0x040fe2000000005c */
[C---:B------:R-:W-:Y:S01]  /*2df0*/  FFMA R8, R154.reuse, R96, R23 ;  /* 0x000000609a087223 */ /* 0x040fe20000000017 */
[C---:B------:R-:W-:Y:S01]  /*2e00*/  FFMA R97, R154.reuse, R97, R90 ;  /* 0x000000619a617223 */ /* 0x040fe2000000005a */
[C---:B------:R-:W-:Y:S01]  /*2e10*/  FFMA R100, R154.reuse, R100, R93 ;  /* 0x000000649a647223 */ /* 0x040fe2000000005d */
[C---:B------:R-:W-:Y:S01]  /*2e20*/  FFMA R101, R154.reuse, R101, R158 ;  /* 0x000000659a657223 */ /* 0x040fe2000000009e */
[C---:B------:R-:W-:Y:S01]  /*2e30*/  FFMA R11, R154.reuse, R102, R157 ;  /* 0x000000669a0b7223 */ /* 0x040fe2000000009d */
[----:B------:R-:W-:Y:S01]  /*2e40*/  FFMA R94, R154, R103, R162 ;  /* 0x000000679a5e7223 */ /* 0x000fe200000000a2 */
[----:B------:R-:W-:Y:S01]  /*2e50*/  LEA R88, R88, UR52, 0x1 ;  /* 0x0000003458587c11 */ /* 0x000fe2000f8e08ff */
[----:B------:R-:W-:Y:S05]  /*2e60*/  WARPSYNC.ALL ;  /* 0x0000000000007948 */ /* 0x000fea0003800000 */
[----:B------:R-:W-:Y:S01]  /*2e70*/  F2FP.RELU.BF16.F32.PACK_AB R9, R10, R9 ;  /* 0x000000090a09723e */ /* 0x000fe200000018ff */
[----:B------:R-:W-:Y:S01]  /*2e80*/  IMAD R95, R155, 0x2, R88 ;  /* 0x000000029b5f7824 */ /* 0x000fe200078e0258 */
[----:B------:R-:W-:Y:S01]  /*2e90*/  F2FP.RELU.BF16.F32.PACK_AB R8, R97, R8 ;  /* 0x000000086108723e */ /* 0x000fe200000018ff */
[----:B------:R1:W-:Y:S01]  /*2ea0*/  STSM.16.M88.4 [R88+0x200], R4 ;  /* 0x0002000458007844 */ /* 0x0003e20000000200 */
[----:B------:R-:W-:Y:S01]  /*2eb0*/  F2FP.RELU.BF16.F32.PACK_AB R10, R101, R100 ;  /* 0x00000064650a723e */ /* 0x000fe200000018ff */
[----:B------:R-:W-:Y:S01]  /*2ec0*/  BSSY B0, `(.L_x_50) ;  /* 0x0000011000007945 */ /* 0x000fe20003800000 */
[----:B------:R-:W-:-:S05]  /*2ed0*/  F2FP.RELU.BF16.F32.PACK_AB R11, R94, R11 ;  /* 0x0000000b5e0b723e */ /* 0x000fca00000018ff */
[----:B------:R1:W-:Y:S01]  /*2ee0*/  STSM.16.M88.4 [R95+0x200], R8 ;  /* 0x000200085f007844 */ /* 0x0003e20000000200 */
[----:B------:R-:W-:Y:S01]  /*2ef0*/  @!PT LDS RZ, [RZ] ;  /* 0x00000000fffff984 */ /* 0x000fe20000000800 */
[----:B------:R-:W-:Y:S01]  /*2f00*/  @!PT LDS RZ, [RZ] ;  /* 0x00000000fffff984 */ /* 0x000fe20000000800 */
[----:B------:R-:W-:Y:S01]  /*2f10*/  @!PT LDS RZ, [RZ] ;  /* 0x00000000fffff984 */ /* 0x000fe20000000800 */
[----:B------:R-:W-:Y:S01]  /*2f20*/  @!PT LDS RZ, [RZ] ;  /* 0x00000000fffff984 */ /* 0x000fe20000000800 */
[----:B------:R2:W-:Y:S06]  /*2f30*/  MEMBAR.ALL.CTA ;  /* 0x0000000000007992 */ /* 0x0005ec0000008000 */
[----:B--2---:R-:W2:Y:S02]  /*2f40*/  FENCE.VIEW.ASYNC.S ;  /* 0x00000000000073c6 */ /* 0x004ea40000000000 */
[----:B--2---:R-:W-:Y:S06]  /*2f50*/  BAR.SYNC.DEFER_BLOCKING 0x1, 0x100 ;  /* 0x0044000000007b1d */ /* 0x004fec0000010000 */
[----:B------:R-:W-:Y:S05]  /*2f60*/  @P2 BRA `(.L_x_51) ;  /* 0x0000000000182947 */ /* 0x000fea0003800000 */
[----:B------:R-:W-:Y:S02]  /*2f70*/  UIADD3 UR4, UP0, UR54, 0x4f0, URZ ;  /* 0x000004f036047890 */ /* 0x000fe4000ff1e03f */
[----:B------:R-:W-:Y:S02]  /*2f80*/  UIADD3 UR44, UR52, 0x200, URZ ;  /* 0x00000200342c7890 */ /* 0x000fe4000fffe03f */
[----:B------:R-:W-:-:S09]  /*2f90*/  UIADD3.X UR5, URZ, UR55, URZ, UP0, !UPT ;  /* 0x000000373f057290 */ /* 0x000fd200087fe43f */
[----:B------:R2:W-:Y:S01]  /*2fa0*/  UTMASTG.3D [UR44], [UR4] ;  /* 0x0000002c040073b5 */ /* 0x0005e20008010000 */
[----:B------:R0:W-:Y:S01]  /*2fb0*/  UTMACMDFLUSH ;  /* 0x00000000000079b7 */ /* 0x0001e20000000000 */
[----:B--2---:R-:W-:-:S04]  /*2fc0*/  DEPBAR.LE SB0, 0x1 ;  /* 0x000080400000791a */ /* 0x004fc80000000000 */
.L_x_51:
[----:B------:R-:W-:Y:S05]  /*2fd0*/  BSYNC B0 ;  /* 0x0000000000007941 */ /* 0x000fea0003800000 */
.L_x_50:
[----:B------:R-:W-:Y:S01]  /*2fe0*/  BAR.SYNC.DEFER_BLOCKING 0x1, 0x100 ;  /* 0x0044000000007b1d */ /* 0x000fe20000010000 */
[----:B------:R-:W-:Y:S01]  /*2ff0*/  ISETP.NE.AND P3, PT, RZ, UR39, PT ;  /* 0x00000027ff007c0c */ /* 0x000fe2000bf65270 */
[----:B------:R-:W-:-:S04]  /*3000*/  VIADD R91, R88, 0x200 ;  /* 0x00000200585b7836 */ /* 0x000fc80000000000 */
[----:B------:R-:W-:-:S08]  /*3010*/  IMAD R94, R155, 0x2, R91 ;  /* 0x000000029b5e7824 */ /* 0x000fd000078e025b */
[----:B------:R-:W-:Y:S05]  /*3020*/  @!P3 BRA `(.L_x_52) ;  /* 0x000000000034b947 */ /* 0x000fea0003800000 */
[----:B------:R-:W-:Y:S04]  /*3030*/  BSSY B0, `(.L_x_53) ;  /* 0x0000009000007945 */ /* 0x000fe80003800000 */
[----:B------:R-:W-:Y:S05]  /*3040*/  @P0 BRA `(.L_x_54) ;  /* 0x00000000001c0947 */ /* 0x000fea0003800000 */
[----:B------:R-:W-:-:S13]  /*3050*/  ISETP.NE.AND P3, PT, R160, 0x3, PT ;  /* 0x00000003a000780c */ /* 0x000fda0003f65270 */
[----:B------:R-:W-:Y:S05]  /*3060*/  @!P3 BRA `(.L_x_55) ;  /* 0x000000000004b947 */ /* 0x000fea0003800000 */
[----:B------:R-:W-:Y:S01]  /*3070*/  BPT.TRAP 0x1 ;  /* 0x000000040000795c */ /* 0x000fe20000300000 */
.L_x_55:
[----:B------:R-:W-:-:S04]  /*3080*/  ULEA UR4, UR36, UR52, 0x3 ;  /* 0x0000003424047291 */ /* 0x000fc8000f8e183f */
[----:B------:R-:W-:-:S04]  /*3090*/  UIADD3 UR4, UR4, 0x60, URZ ;  /* 0x0000006004047890 */ /* 0x000fc8000fffe03f */
[----:B------:R-:W-:-:S09]  /*30a0*/  UPRMT UR4, UR51, 0x654, UR4 ;  /* 0x0000065433047896 */ /* 0x000fd20008000004 */
[----:B------:R-:W-:Y:S03]  /*30b0*/  SYNCS.ARRIVE.TRANS64.RED.A1T0 RZ, [UR4], RZ ;  /* 0x000000ffffff79a7 */ /* 0x000fe60008100404 */
.L_x_54:
[----:B------:R-:W-:Y:S05]  /*30c0*/  BSYNC B0 ;  /* 0x0000000000007941 */ /* 0x000fea0003800000 */
.L_x_53:
[----:B------:R-:W-:-:S04]  /*30d0*/  UIADD3 UR36, UR36, 0x1, URZ ;  /* 0x0000000124247890 */ /* 0x000fc8000fffe03f */
[----:B------:R-:W-:-:S04]  /*30e0*/  UISETP.NE.AND UP0, UPT, UR36, 0x4, UPT ;  /* 0x000000042400788c */ /* 0x000fc8000bf05270 */
[----:B------:R-:W-:-:S12]  /*30f0*/  USEL UR36, UR36, URZ, UP0 ;  /* 0x0000003f24247287 */ /* 0x000fd80008000000 */
.L_x_52:
[----:B------:R-:W-:Y:S04]  /*3100*/  BSSY B0, `(.L_x_56) ;  /* 0x0000032000007945 */ /* 0x000fe80003800000 */
[----:B------:R-:W-:Y:S05]  /*3110*/  @P0 BRA `(.L_x_57) ;  /* 0x0000000000c00947 */ /* 0x000fea0003800000 */
[----:B------:R-:W-:-:S13]  /*3120*/  ISETP.NE.AND P3, PT, R160, 0x3, PT ;  /* 0x00000003a000780c */ /* 0x000fda0003f65270 */
[----:B------:R-:W-:Y:S05]  /*3130*/  @!P3 BRA `(.L_x_58) ;  /* 0x000000000004b947 */ /* 0x000fea0003800000 */
[----:B------:R-:W-:Y:S01]  /*3140*/  BPT.TRAP 0x1 ;  /* 0x000000040000795c */ /* 0x000fe20000300000 */
.L_x_58:
[----:B-1----:R-:W-:Y:S01]  /*3150*/  LEA R4, R0, UR52, 0x3 ;  /* 0x0000003400047c11 */ /* 0x002fe2000f8e18ff */
[----:B------:R-:W-:Y:S01]  /*3160*/  BSSY B1, `(.L_x_59) ;  /* 0x0000004000017945 */ /* 0x000fe20003800000 */
[----:B------:R-:W-:-:S04]  /*3170*/  SHF.L.U32 R5, RZ, 0x1f, RZ ;  /* 0x0000001fff057819 */ /* 0x000fc800000006ff */
[----:B------:R-:W1:Y:S02]  /*3180*/  SYNCS.PHASECHK.TRANS64.TRYWAIT P3, [R4+URZ+0x40], R5 ;  /* 0x00004005040075a7 */ /* 0x000e64000806017f */
[----:B-1----:R-:W-:Y:S05]  /*3190*/  @!P3 BRA `(.L_x_60) ;  /* 0x00000068009cb947 */ /* 0x002fea0003800000 */
.L_x_234:
[----:B------:R-:W-:Y:S05]  /*31a0*/  BSYNC B1 ;  /* 0x0000000000017941 */ /* 0x000fea0003800000 */
.L_x_59:
[----:B------:R-:W-:Y:S05]  /*31b0*/  @P4 BRA `(.L_x_61) ;  /* 0x0000000000944947 */ /* 0x000fea0003800000 */
[----:B------:R-:W-:Y:S01]  /*31c0*/  IMAD R12, R0, 0x2000, R91 ;  /* 0x00002000000c7824 */ /* 0x000fe200078e025b */
[----:B------:R-:W-:Y:S05]  /*31d0*/  WARPSYNC.ALL ;  /* 0x0000000000007948 */ /* 0x000fea0003800000 */
[----:B------:R-:W-:Y:S01]  /*31e0*/  LEA R8, R155, R12, 0x1 ;  /* 0x0000000c9b087211 */ /* 0x000fe200078e08ff */
[----:B-1----:R-:W1:Y:S05]  /*31f0*/  LDSM.16.M88.4 R4, [R12] ;  /* 0x000000000c04783b */ /* 0x002e6a0000000200 */
[----:B------:R-:W2:Y:S01]  /*3200*/  LDSM.16.M88.4 R8, [R8] ;  /* 0x000000000808783b */ /* 0x000ea20000000200 */
[----:B-1----:R-:W-:Y:S01]  /*3210*/  IMAD.U32 R14, R4, 0x10000, RZ ;  /* 0x00010000040e7824 */ /* 0x002fe200078e00ff */
[C---:B------:R-:W-:Y:S01]  /*3220*/  LOP3.LUT R90, R5.reuse, 0xffff0000, RZ, 0xc0, !PT ;  /* 0xffff0000055a7812 */ /* 0x040fe200078ec0ff */
[----:B------:R-:W-:Y:S01]  /*3230*/  IMAD.U32 R92, R6, 0x10000, RZ ;  /* 0x00010000065c7824 */ /* 0x000fe200078e00ff */
[----:B------:R-:W-:Y:S01]  /*3240*/  LOP3.LUT R4, R4, 0xffff0000, RZ, 0xc0, !PT ;  /* 0xffff000004047812 */ /* 0x000fe200078ec0ff */
[----:B------:R-:W-:Y:S01]  /*3250*/  IMAD.U32 R20, R5, 0x10000, RZ ;  /* 0x0001000005147824 */ /* 0x000fe200078e00ff */
[----:B--2---:R-:W-:Y:S01]  /*3260*/  SHF.L.U32 R162, R11, 0x10, RZ ;  /* 0x000000100ba27819 */ /* 0x004fe200000006ff */
[----:B------:R-:W-:Y:S01]  /*3270*/  IMAD.U32 R158, R10, 0x10000, RZ ;  /* 0x000100000a9e7824 */ /* 0x000fe200078e00ff */
[----:B------:R-:W-:Y:S01]  /*3280*/  LOP3.LUT R6, R6, 0xffff0000, RZ, 0xc0, !PT ;  /* 0xffff000006067812 */ /* 0x000fe200078ec0ff */
[C---:B------:R-:W-:Y:S01]  /*3290*/  IMAD.U32 R98, R8.reuse, 0x10000, RZ ;  /* 0x0001000008627824 */ /* 0x040fe200078e00ff */
[C---:B------:R-:W-:Y:S01]  /*32a0*/  LOP3.LUT R156, R7.reuse, 0xffff0000, RZ, 0xc0, !PT ;  /* 0xffff0000079c7812 */ /* 0x040fe200078ec0ff */
[----:B------:R-:W-:Y:S01]  /*32b0*/  IMAD.U32 R96, R7, 0x10000, RZ ;  /* 0x0001000007607824 */ /* 0x000fe200078e00ff */
[----:B------:R-:W-:Y:S01]  /*32c0*/  LOP3.LUT R100, R8, 0xffff0000, RZ, 0xc0, !PT ;  /* 0xffff000008647812 */ /* 0x000fe200078ec0ff */
[C---:B------:R-:W-:Y:S01]  /*32d0*/  IMAD.U32 R8, R9.reuse, 0x10000, RZ ;  /* 0x0001000009087824 */ /* 0x040fe200078e00ff */
[----:B------:R-:W-:Y:S01]  /*32e0*/  LOP3.LUT R102, R9, 0xffff0000, RZ, 0xc0, !PT ;  /* 0xffff000009667812 */ /* 0x000fe200078ec0ff */
[C---:B------:R-:W-:Y:S01]  /*32f0*/  FMUL R3, R153.reuse, R14 ;  /* 0x0000000e99037220 */ /* 0x040fe20000400000 */
[----:B------:R-:W-:Y:S01]  /*3300*/  LOP3.LUT R10, R10, 0xffff0000, RZ, 0xc0, !PT ;  /* 0xffff00000a0a7812 */ /* 0x000fe200078ec0ff */
[----:B------:R-:W-:Y:S01]  /*3310*/  FMUL R13, R153, R20 ;  /* 0x00000014990d7220 */ /* 0x000fe20000400000 */
[----:B------:R-:W-:Y:S01]  /*3320*/  LOP3.LUT R164, R11, 0xffff0000, RZ, 0xc0, !PT ;  /* 0xffff00000ba47812 */ /* 0x000fe200078ec0ff */
[C---:B------:R-:W-:Y:S01]  /*3330*/  FMUL R14, R153.reuse, R90 ;  /* 0x0000005a990e7220 */ /* 0x040fe20000400000 */
        /* <DEDUP_REMOVED lines=12> */
[----:B------:R-:W-:-:S07]  /*3400*/  FMUL R162, R153, R164 ;  /* 0x000000a499a27220 */ /* 0x000fce0000400000 */
.L_x_61:
[----:B------:R-:W-:-:S07]  /*3410*/  VIADD R0, R0, 0x1 ;  /* 0x0000000100007836 */ /* 0x000fce0000000000 */
.L_x_57:
[----:B------:R-:W-:Y:S05]  /*3420*/  BSYNC B0 ;  /* 0x0000000000007941 */ /* 0x000fea0003800000 */
.L_x_56:
[C---:B-1----:R-:W-:Y:S01]  /*3430*/  FFMA R5, R154.reuse, R26, R13 ;  /* 0x0000001a9a057223 */ /* 0x042fe2000000000d */
[C---:B------:R-:W-:Y:S01]  /*3440*/  FFMA R6, R154.reuse, R27, R14 ;  /* 0x0000001b9a067223 */ /* 0x040fe2000000000e */
        /* <DEDUP_REMOVED lines=14> */
[----:B------:R-:W-:Y:S01]  /*3530*/  F2FP.RELU.BF16.F32.PACK_AB R5, R6, R5 ;  /* 0x000000050605723e */ /* 0x000fe200000018ff */
[----:B------:R-:W-:Y:S05]  /*3540*/  WARPSYNC.ALL ;  /* 0x0000000000007948 */ /* 0x000fea0003800000 */
[----:B------:R-:W-:Y:S01]  /*3550*/  F2FP.RELU.BF16.F32.PACK_AB R4, R25, R4 ;  /* 0x000000041904723e */ /* 0x000fe200000018ff */
[----:B------:R-:W-:Y:S01]  /*3560*/  BSSY B0, `(.L_x_62) ;  /* 0x000001a000007945 */ /* 0x000fe20003800000 */
[----:B------:R-:W-:-:S02]  /*3570*/  F2FP.RELU.BF16.F32.PACK_AB R6, R29, R28 ;  /* 0x0000001c1d06723e */ /* 0x000fc400000018ff */
[----:B------:R-:W-:Y:S02]  /*3580*/  F2FP.RELU.BF16.F32.PACK_AB R7, R8, R7 ;  /* 0x000000070807723e */ /* 0x000fe400000018ff */
[----:B------:R-:W-:Y:S02]  /*3590*/  F2FP.RELU.BF16.F32.PACK_AB R9, R10, R9 ;  /* 0x000000090a09723e */ /* 0x000fe400000018ff */
[----:B------:R-:W-:Y:S01]  /*35a0*/  F2FP.RELU.BF16.F32.PACK_AB R8, R33, R32 ;  /* 0x000000202108723e */ /* 0x000fe200000018ff */
[----:B------:R1:W-:Y:S01]  /*35b0*/  STSM.16.M88.4 [R88+0x2200], R4 ;  /* 0x0022000458007844 */ /* 0x0003e20000000200 */
[----:B------:R-:W-:Y:S02]  /*35c0*/  F2FP.RELU.BF16.F32.PACK_AB R10, R37, R36 ;  /* 0x00000024250a723e */ /* 0x000fe400000018ff */
        /* <DEDUP_REMOVED lines=12> */
[----:B------:R-:W-:Y:S02]  /*3690*/  UIADD3 UR4, UR52, 0x2200, URZ ;  /* 0x0000220034047890 */ /* 0x000fe4000fffe03f */
[----:B------:R-:W-:Y:S01]  /*36a0*/  UIADD3.X UR9, URZ, UR55, URZ, UP0, !UPT ;  /* 0x000000373f097290 */ /* 0x000fe200087fe43f */
[----:B------:R-:W-:Y:S01]  /*36b0*/  UMOV UR5, UR45 ;  /* 0x0000002d00057c82 */ /* 0x000fe20008000000 */
[----:B------:R-:W-:-:S07]  /*36c0*/  UMOV UR7, UR47 ;  /* 0x0000002f00077c82 */ /* 0x000fce0008000000 */
[----:B------:R2:W-:Y:S01]  /*36d0*/  UTMASTG.3D [UR4], [UR8] ;  /* 0x00000004080073b5 */ /* 0x0005e20008010000 */
[----:B------:R0:W-:Y:S01]  /*36e0*/  UTMACMDFLUSH ;  /* 0x00000000000079b7 */ /* 0x0001e20000000000 */
[----:B--2---:R-:W-:-:S04]  /*36f0*/  DEPBAR.LE SB0, 0x1 ;  /* 0x000080400000791a */ /* 0x004fc80000000000 */
.L_x_63:
[----:B------:R-:W-:Y:S05]  /*3700*/  BSYNC B0 ;  /* 0x0000000000007941 */ /* 0x000fea0003800000 */
.L_x_62:
[----:B------:R-:W-:Y:S01]  /*3710*/  VIADD R24, R88, 0x2200 ;  /* 0x0000220058187836 */ /* 0x000fe20000000000 */
[----:B------:R-:W-:Y:S03]  /*3720*/  BAR.SYNC.DEFER_BLOCKING 0x1, 0x100 ;  /* 0x0044000000007b1d */ /* 0x000fe60000010000 */
[----:B------:R-:W-:-:S03]  /*3730*/  IMAD R24, R155, 0x2, R24 ;  /* 0x000000029b187824 */ /* 0x000fc600078e0218 */
[----:B------:R-:W-:Y:S04]  /*3740*/  BSSY B0, `(.L_x_64) ;  /* 0x0000009000007945 */ /* 0x000fe80003800000 */
[----:B------:R-:W-:Y:S05]  /*3750*/  @P0 BRA `(.L_x_65) ;  /* 0x00000000001c0947 */ /* 0x000fea0003800000 */
[----:B------:R-:W-:-:S13]  /*3760*/  ISETP.NE.AND P3, PT, R160, 0x3, PT ;  /* 0x00000003a000780c */ /* 0x000fda0003f65270 */
[----:B------:R-:W-:Y:S05]  /*3770*/  @!P3 BRA `(.L_x_66) ;  /* 0x000000000004b947 */ /* 0x000fea0003800000 */
[----:B------:R-:W-:Y:S01]  /*3780*/  BPT.TRAP 0x1 ;  /* 0x000000040000795c */ /* 0x000fe20000300000 */
.L_x_66:
[----:B------:R-:W-:-:S04]  /*3790*/  ULEA UR4, UR36, UR52, 0x3 ;  /* 0x0000003424047291 */ /* 0x000fc8000f8e183f */
[----:B------:R-:W-:-:S04]  /*37a0*/  UIADD3 UR4, UR4, 0x60, URZ ;  /* 0x0000006004047890 */ /* 0x000fc8000fffe03f */
[----:B------:R-:W-:-:S09]  /*37b0*/  UPRMT UR4, UR51, 0x654, UR4 ;  /* 0x0000065433047896 */ /* 0x000fd20008000004 */
[----:B------:R-:W-:Y:S03]  /*37c0*/  SYNCS.ARRIVE.TRANS64.RED.A1T0 RZ, [UR4], RZ ;  /* 0x000000ffffff79a7 */ /* 0x000fe60008100404 */
.L_x_65:
[----:B------:R-:W-:Y:S05]  /*37d0*/  BSYNC B0 ;  /* 0x0000000000007941 */ /* 0x000fea0003800000 */
.L_x_64:
[----:B------:R-:W-:Y:S01]  /*37e0*/  UIADD3 UR36, UR36, 0x1, URZ ;  /* 0x0000000124247890 */ /* 0x000fe2000fffe03f */
[----:B------:R-:W-:Y:S01]  /*37f0*/  BSSY B0, `(.L_x_67) ;  /* 0x0000038000007945 */ /* 0x000fe20003800000 */
[----:B------:R-:W-:Y:S02]  /*3800*/  IMAD.MOV.U32 R25, RZ, RZ, RZ ;  /* 0x000000ffff197224 */ /* 0x000fe400078e00ff */
[----:B------:R-:W-:-:S04]  /*3810*/  UISETP.NE.AND UP0, UPT, UR36, 0x4, UPT ;  /* 0x000000042400788c */ /* 0x000fc8000bf05270 */
[----:B------:R-:W-:Y:S01]  /*3820*/  USEL UR36, UR36, URZ, UP0 ;  /* 0x0000003f24247287 */ /* 0x000fe20008000000 */
[----:B------:R-:W-:Y:S11]  /*3830*/  @P0 BRA `(.L_x_68) ;  /* 0x0000000000cc0947 */ /* 0x000ff60003800000 */
[----:B------:R-:W-:-:S13]  /*3840*/  ISETP.NE.AND P3, PT, R160, 0x3, PT ;  /* 0x00000003a000780c */ /* 0x000fda0003f65270 */
[----:B------:R-:W-:Y:S05]  /*3850*/  @!P3 BRA `(.L_x_69) ;  /* 0x000000000004b947 */ /* 0x000fea0003800000 */
[----:B------:R-:W-:Y:S01]  /*3860*/  BPT.TRAP 0x1 ;  /* 0x000000040000795c */ /* 0x000fe20000300000 */
.L_x_69:
[C---:B-1----:R-:W-:Y:S01]  /*3870*/  LEA R4, R0.reuse, UR52, 0x3 ;  /* 0x0000003400047c11 */ /* 0x042fe2000f8e18ff */
[----:B------:R-:W-:Y:S01]  /*3880*/  VIADD R27, R0, 0x1 ;  /* 0x00000001001b7836 */ /* 0x000fe20000000000 */
[----:B------:R-:W-:Y:S01]  /*3890*/  SHF.L.U32 R5, RZ, 0x1f, RZ ;  /* 0x0000001fff057819 */ /* 0x000fe200000006ff */
[----:B------:R-:W-:Y:S03]  /*38a0*/  BSSY B1, `(.L_x_70) ;  /* 0x0000004000017945 */ /* 0x000fe60003800000 */
[----:B------:R-:W1:Y:S01]  /*38b0*/  SYNCS.PHASECHK.TRANS64.TRYWAIT P5, [R4+URZ+0x40], R5 ;  /* 0x00004005040075a7 */ /* 0x000e6200080a017f */
[----:B------:R-:W-:Y:S01]  /*38c0*/  ISETP.NE.AND P3, PT, R27, 0x4, PT ;  /* 0x000000041b00780c */ /* 0x000fe20003f65270 */
[----:B-1----:R-:W-:-:S12]  /*38d0*/  @!P5 BRA `(.L_x_71) ;  /* 0x0000006000e0d947 */ /* 0x002fd80003800000 */
.L_x_235:
[----:B------:R-:W-:Y:S05]  /*38e0*/  BSYNC B1 ;  /* 0x0000000000017941 */ /* 0x000fea0003800000 */
.L_x_70:
[----:B------:R-:W-:Y:S05]  /*38f0*/  @P4 BRA `(.L_x_72) ;  /* 0x0000000000944947 */ /* 0x000fea0003800000 */
[----:B------:R-:W-:Y:S01]  /*3900*/  IMAD R12, R0, 0x2000, R91 ;  /* 0x00002000000c7824 */ /* 0x000fe200078e025b */
[----:B------:R-:W-:Y:S05]  /*3910*/  WARPSYNC.ALL ;  /* 0x0000000000007948 */ /* 0x000fea0003800000 */
[----:B-1----:R-:W-:Y:S01]  /*3920*/  IMAD R5, R155, 0x2, R12 ;  /* 0x000000029b057824 */ /* 0x002fe200078e020c */
[----:B------:R-:W1:Y:S05]  /*3930*/  LDSM.16.M88.4 R8, [R12] ;  /* 0x000000000c08783b */ /* 0x000e6a0000000200 */
[----:B------:R-:W2:Y:S01]  /*3940*/  LDSM.16.M88.4 R4, [R5] ;  /* 0x000000000504783b */ /* 0x000ea20000000200 */
[----:B-1----:R-:W-:Y:S01]  /*3950*/  SHF.L.U32 R0, R8, 0x10, RZ ;  /* 0x0000001008007819 */ /* 0x002fe200000006ff */
[C---:B------:R-:W-:Y:S01]  /*3960*/  IMAD.U32 R14, R9.reuse, 0x10000, RZ ;  /* 0x00010000090e7824 */ /* 0x040fe200078e00ff */
[----:B------:R-:W-:Y:S01]  /*3970*/  LOP3.LUT R20, R9, 0xffff0000, RZ, 0xc0, !PT ;  /* 0xffff000009147812 */ /* 0x000fe200078ec0ff */
[----:B------:R-:W-:Y:S01]  /*3980*/  IMAD.U32 R26, R10, 0x10000, RZ ;  /* 0x000100000a1a7824 */ /* 0x000fe200078e00ff */
[----:B------:R-:W-:Y:S01]  /*3990*/  LOP3.LUT R8, R8, 0xffff0000, RZ, 0xc0, !PT ;  /* 0xffff000008087812 */ /* 0x000fe200078ec0ff */
[----:B--2---:R-:W-:Y:S01]  /*39a0*/  IMAD.U32 R30, R4, 0x10000, RZ ;  /* 0x00010000041e7824 */ /* 0x004fe200078e00ff */
[----:B------:R-:W-:Y:S01]  /*39b0*/  LOP3.LUT R10, R10, 0xffff0000, RZ, 0xc0, !PT ;  /* 0xffff00000a0a7812 */ /* 0x000fe200078ec0ff */
[----:B------:R-:W-:Y:S01]  /*39c0*/  IMAD.U32 R34, R6, 0x10000, RZ ;  /* 0x0001000006227824 */ /* 0x000fe200078e00ff */
[C---:B------:R-:W-:Y:S01]  /*39d0*/  LOP3.LUT R156, R11.reuse, 0xffff0000, RZ, 0xc0, !PT ;  /* 0xffff00000b9c7812 */ /* 0x040fe200078ec0ff */
[----:B------:R-:W-:Y:S01]  /*39e0*/  IMAD.U32 R28, R11, 0x10000, RZ ;  /* 0x000100000b1c7824 */ /* 0x000fe200078e00ff */
[----:B------:R-:W-:Y:S01]  /*39f0*/  LOP3.LUT R4, R4, 0xffff0000, RZ, 0xc0, !PT ;  /* 0xffff000004047812 */ /* 0x000fe200078ec0ff */
[C---:B------:R-:W-:Y:S01]  /*3a00*/  IMAD.U32 R32, R5.reuse, 0x10000, RZ ;  /* 0x0001000005207824 */ /* 0x040fe200078e00ff */
[----:B------:R-:W-:Y:S01]  /*3a10*/  LOP3.LUT R92, R5, 0xffff0000, RZ, 0xc0, !PT ;  /* 0xffff0000055c7812 */ /* 0x000fe200078ec0ff */
[----:B------:R-:W-:Y:S01]  /*3a20*/  IMAD.U32 R36, R7, 0x10000, RZ ;  /* 0x0001000007247824 */ /* 0x000fe200078e00ff */
        /* <DEDUP_REMOVED lines=18> */
.L_x_72:
[----:B------:R-:W-:Y:S02]  /*3b50*/  SEL R25, RZ, 0x1, P3 ;  /* 0x00000001ff197807 */ /* 0x000fe40001800000 */
[----:B------:R-:W-:-:S07]  /*3b60*/  SEL R0, R27, RZ, P3 ;  /* 0x000000ff1b007207 */ /* 0x000fce0001800000 */
.L_x_68:
[----:B------:R-:W-:Y:S05]  /*3b70*/  BSYNC B0 ;  /* 0x0000000000007941 */ /* 0x000fea0003800000 */
.L_x_67:
        /* <DEDUP_REMOVED lines=45> */
.L_x_74:
[----:B------:R-:W-:Y:S05]  /*3e50*/  BSYNC B0 ;  /* 0x0000000000007941 */ /* 0x000fea0003800000 */
.L_x_73:
[----:B------:R-:W-:Y:S01]  /*3e60*/  IADD3 R26, R88, 0x4200, RZ ;  /* 0x00004200581a7810 */ /* 0x000fe20007ffe0ff */
[----:B------:R-:W-:Y:S04]  /*3e70*/  BAR.SYNC.DEFER_BLOCKING 0x1, 0x100 ;  /* 0x0044000000007b1d */ /* 0x000fe80000010000 */
[----:B------:R-:W-:Y:S02]  /*3e80*/  IMAD R26, R155, 0x2, R26 ;  /* 0x000000029b1a7824 */ /* 0x000fe400078e021a */
[----:B------:R-:W-:Y:S04]  /*3e90*/  BSSY B0, `(.L_x_75) ;  /* 0x0000009000007945 */ /* 0x000fe80003800000 */
[----:B------:R-:W-:Y:S05]  /*3ea0*/  @P0 BRA `(.L_x_76) ;  /* 0x00000000001c0947 */ /* 0x000fea0003800000 */
[----:B------:R-:W-:-:S13]  /*3eb0*/  ISETP.NE.AND P3, PT, R160, 0x3, PT ;  /* 0x00000003a000780c */ /* 0x000fda0003f65270 */
[----:B------:R-:W-:Y:S05]  /*3ec0*/  @!P3 BRA `(.L_x_77) ;  /* 0x000000000004b947 */ /* 0x000fea0003800000 */
[----:B------:R-:W-:Y:S01]  /*3ed0*/  BPT.TRAP 0x1 ;  /* 0x000000040000795c */ /* 0x000fe20000300000 */
.L_x_77:
[----:B------:R-:W-:-:S04]  /*3ee0*/  ULEA UR4, UR36, UR52, 0x3 ;  /* 0x0000003424047291 */ /* 0x000fc8000f8e183f */
[----:B------:R-:W-:-:S04]  /*3ef0*/  UIADD3 UR4, UR4, 0x60, URZ ;  /* 0x0000006004047890 */ /* 0x000fc8000fffe03f */
[----:B------:R-:W-:-:S09]  /*3f00*/  UPRMT UR4, UR51, 0x654, UR4 ;  /* 0x0000065433047896 */ /* 0x000fd20008000004 */
[----:B------:R-:W-:Y:S03]  /*3f10*/  SYNCS.ARRIVE.TRANS64.RED.A1T0 RZ, [UR4], RZ ;  /* 0x000000ffffff79a7 */ /* 0x000fe60008100404 */
.L_x_76:
[----:B------:R-:W-:Y:S05]  /*3f20*/  BSYNC B0 ;  /* 0x0000000000007941 */ /* 0x000fea0003800000 */
.L_x_75:
[----:B------:R-:W-:Y:S01]  /*3f30*/  UIADD3 UR4, UR36, 0x1, URZ ;  /* 0x0000000124047890 */ /* 0x000fe2000fffe03f */
[----:B------:R-:W-:Y:S03]  /*3f40*/  BSSY B0, `(.L_x_78) ;  /* 0x0000038000007945 */ /* 0x000fe60003800000 */
[----:B------:R-:W-:-:S04]  /*3f50*/  UISETP.NE.AND UP0, UPT, UR4, 0x4, UPT ;  /* 0x000000040400788c */ /* 0x000fc8000bf05270 */
[----:B------:R-:W-:Y:S01]  /*3f60*/  USEL UR5, UR4, URZ, UP0 ;  /* 0x0000003f04057287 */ /* 0x000fe20008000000 */
[----:B------:R-:W-:Y:S11]  /*3f70*/  @P0 BRA `(.L_x_79) ;  /* 0x0000000000d00947 */ /* 0x000ff60003800000 */
[----:B------:R-:W-:-:S13]  /*3f80*/  ISETP.NE.AND P3, PT, R160, 0x3, PT ;  /* 0x00000003a000780c */ /* 0x000fda0003f65270 */
[----:B------:R-:W-:Y:S05]  /*3f90*/  @!P3 BRA `(.L_x_80) ;  /* 0x000000000004b947 */ /* 0x000fea0003800000 */
[----:B------:R-:W-:Y:S01]  /*3fa0*/  BPT.TRAP 0x1 ;  /* 0x000000040000795c */ /* 0x000fe20000300000 */
.L_x_80:
[C---:B-1----:R-:W-:Y:S01]  /*3fb0*/  LEA R5, R0.reuse, UR52, 0x3 ;  /* 0x0000003400057c11 */ /* 0x042fe2000f8e18ff */
[----:B------:R-:W-:Y:S01]  /*3fc0*/  VIADD R27, R0, 0x1 ;  /* 0x00000001001b7836 */ /* 0x000fe20000000000 */
[----:B------:R-:W-:Y:S01]  /*3fd0*/  SHF.L.U32 R4, R25, 0x1f, RZ ;  /* 0x0000001f19047819 */ /* 0x000fe200000006ff */
[----:B------:R-:W-:Y:S03]  /*3fe0*/  BSSY B1, `(.L_x_81) ;  /* 0x0000005000017945 */ /* 0x000fe60003800000 */
[----:B------:R-:W1:Y:S01]  /*3ff0*/  SYNCS.PHASECHK.TRANS64.TRYWAIT P5, [R5+URZ+0x40], R4 ;  /* 0x00004004050075a7 */ /* 0x000e6200080a017f */
[----:B------:R-:W-:-:S04]  /*4000*/  ISETP.NE.AND P3, PT, R27, 0x4, PT ;  /* 0x000000041b00780c */ /* 0x000fc80003f65270 */
[----:B------:R-:W-:Y:S01]  /*4010*/  SEL R96, RZ, 0x1, P3 ;  /* 0x00000001ff607807 */ /* 0x000fe20001800000 */
[----:B-1----:R-:W-:Y:S08]  /*4020*/  @!P5 BRA `(.L_x_82) ;  /* 0x0000005c0020d947 */ /* 0x002ff00003800000 */
.L_x_236:
[----:B------:R-:W-:Y:S05]  /*4030*/  BSYNC B1 ;  /* 0x0000000000017941 */ /* 0x000fea0003800000 */
.L_x_81:
[----:B------:R-:W-:Y:S05]  /*4040*/  @P4 BRA `(.L_x_83) ;  /* 0x0000000000944947 */ /* 0x000fea0003800000 */
[----:B------:R-:W-:Y:S01]  /*4050*/  IMAD R12, R0, 0x2000, R91 ;  /* 0x00002000000c7824 */ /* 0x000fe200078e025b */
[----:B------:R-:W-:Y:S05]  /*4060*/  WARPSYNC.ALL ;  /* 0x0000000000007948 */ /* 0x000fea0003800000 */
[----:B-1----:R-:W-:Y:S01]  /*4070*/  IMAD R5, R155, 0x2, R12 ;  /* 0x000000029b057824 */ /* 0x002fe200078e020c */
[----:B------:R-:W1:Y:S05]  /*4080*/  LDSM.16.M88.4 R8, [R12] ;  /* 0x000000000c08783b */ /* 0x000e6a0000000200 */
[----:B------:R-:W2:Y:S01]  /*4090*/  LDSM.16.M88.4 R4, [R5] ;  /* 0x000000000504783b */ /* 0x000ea20000000200 */
[----:B-1----:R-:W-:Y:S01]  /*40a0*/  IMAD.U32 R0, R8, 0x10000, RZ ;  /* 0x0001000008007824 */ /* 0x002fe200078e00ff */
[C---:B------:R-:W-:Y:S01]  /*40b0*/  LOP3.LUT R20, R9.reuse, 0xffff0000, RZ, 0xc0, !PT ;  /* 0xffff000009147812 */ /* 0x040fe200078ec0ff */
[----:B------:R-:W-:Y:S01]  /*40c0*/  IMAD.U32 R14, R9, 0x10000, RZ ;  /* 0x00010000090e7824 */ /* 0x000fe200078e00ff */
[----:B------:R-:W-:Y:S01]  /*40d0*/  SHF.L.U32 R28, R10, 0x10, RZ ;  /* 0x000000100a1c7819 */ /* 0x000fe200000006ff */
[C---:B------:R-:W-:Y:S01]  /*40e0*/  IMAD.U32 R30, R11.reuse, 0x10000, RZ ;  /* 0x000100000b1e7824 */ /* 0x040fe200078e00ff */
[----:B------:R-:W-:Y:S01]  /*40f0*/  LOP3.LUT R8, R8, 0xffff0000, RZ, 0xc0, !PT ;  /* 0xffff000008087812 */ /* 0x000fe200078ec0ff */
[----:B--2---:R-:W-:Y:S01]  /*4100*/  IMAD.U32 R32, R4, 0x10000, RZ ;  /* 0x0001000004207824 */ /* 0x004fe200078e00ff */
[----:B------:R-:W-:Y:S01]  /*4110*/  LOP3.LUT R10, R10, 0xffff0000, RZ, 0xc0, !PT ;  /* 0xffff00000a0a7812 */ /* 0x000fe200078ec0ff */
[----:B------:R-:W-:Y:S01]  /*4120*/  IMAD.U32 R36, R6, 0x10000, RZ ;  /* 0x0001000006247824 */ /* 0x000fe200078e00ff */
[----:B------:R-:W-:Y:S01]  /*4130*/  LOP3.LUT R156, R11, 0xffff0000, RZ, 0xc0, !PT ;  /* 0xffff00000b9c7812 */ /* 0x000fe200078ec0ff */
[----:B------:R-:W-:Y:S01]  /*4140*/  IMAD.U32 R34, R5, 0x10000, RZ ;  /* 0x0001000005227824 */ /* 0x000fe200078e00ff */
[----:B------:R-:W-:Y:S01]  /*4150*/  LOP3.LUT R4, R4, 0xffff0000, RZ, 0xc0, !PT ;  /* 0xffff000004047812 */ /* 0x000fe200078ec0ff */
[----:B------:R-:W-:Y:S01]  /*4160*/  IMAD.U32 R38, R7, 0x10000, RZ ;  /* 0x0001000007267824 */ /* 0x000fe200078e00ff */
        /* <DEDUP_REMOVED lines=19> */
.L_x_83:
[----:B------:R-:W-:Y:S02]  /*42a0*/  LOP3.LUT R25, R25, R96, RZ, 0x3c, !PT ;  /* 0x0000006019197212 */ /* 0x000fe400078e3cff */
[----:B------:R-:W-:-:S07]  /*42b0*/  SEL R0, R27, RZ, P3 ;  /* 0x000000ff1b007207 */ /* 0x000fce0001800000 */
.L_x_79:
[----:B------:R-:W-:Y:S05]  /*42c0*/  BSYNC B0 ;  /* 0x0000000000007941 */ /* 0x000fea0003800000 */
.L_x_78:
        /* <DEDUP_REMOVED lines=39> */
[----:B------:R-:W-:Y:S02]  /*4540*/  UIADD3 UR8, UR52, 0x6200, URZ ;  /* 0x0000620034087890 */ /* 0x000fe4000fffe03f */
[----:B------:R-:W-:Y:S01]  /*4550*/  UIADD3.X UR7, URZ, UR55, URZ, UP0, !UPT ;  /* 0x000000373f077290 */ /* 0x000fe200087fe43f */
[----:B------:R-:W-:-:S08]  /*4560*/  UMOV UR11, UR47 ;  /* 0x0000002f000b7c82 */ /* 0x000fd00008000000 */
[----:B------:R2:W-:Y:S01]  /*4570*/  UTMASTG.3D [UR8], [UR6] ;  /* 0x00000008060073b5 */ /* 0x0005e20008010000 */
[----:B------:R0:W-:Y:S01]  /*4580*/  UTMACMDFLUSH ;  /* 0x00000000000079b7 */ /* 0x0001e20000000000 */
[----:B--2---:R-:W-:-:S04]  /*4590*/  DEPBAR.LE SB0, 0x1 ;  /* 0x000080400000791a */ /* 0x004fc80000000000 */
.L_x_85:
[----:B------:R-:W-:Y:S05]  /*45a0*/  BSYNC B0 ;  /* 0x0000000000007941 */ /* 0x000fea0003800000 */
.L_x_84:
[----:B-1----:R-:W-:Y:S01]  /*45b0*/  VIADD R4, R88, 0x6200 ;  /* 0x0000620058047836 */ /* 0x002fe20000000000 */
[----:B------:R-:W-:Y:S04]  /*45c0*/  BAR.SYNC.DEFER_BLOCKING 0x1, 0x100 ;  /* 0x0044000000007b1d */ /* 0x000fe80000010000 */
[----:B------:R-:W-:Y:S02]  /*45d0*/  LEA R27, R155, R4, 0x1 ;  /* 0x000000049b1b7211 */ /* 0x000fe400078e08ff */
[----:B------:R-:W-:Y:S04]  /*45e0*/  BSSY B0, `(.L_x_86) ;  /* 0x0000009000007945 */ /* 0x000fe80003800000 */
[----:B------:R-:W-:Y:S05]  /*45f0*/  @P0 BRA `(.L_x_87) ;  /* 0x00000000001c0947 */ /* 0x000fea0003800000 */
[----:B------:R-:W-:-:S13]  /*4600*/  ISETP.NE.AND P3, PT, R160, 0x3, PT ;  /* 0x00000003a000780c */ /* 0x000fda0003f65270 */
[----:B------:R-:W-:Y:S05]  /*4610*/  @!P3 BRA `(.L_x_88) ;  /* 0x000000000004b947 */ /* 0x000fea0003800000 */
[----:B------:R-:W-:Y:S01]  /*4620*/  BPT.TRAP 0x1 ;  /* 0x000000040000795c */ /* 0x000fe20000300000 */
.L_x_88:
[----:B------:R-:W-:-:S04]  /*4630*/  ULEA UR4, UR5, UR52, 0x3 ;  /* 0x0000003405047291 */ /* 0x000fc8000f8e183f */
[----:B------:R-:W-:-:S04]  /*4640*/  UIADD3 UR4, UR4, 0x60, URZ ;  /* 0x0000006004047890 */ /* 0x000fc8000fffe03f */
[----:B------:R-:W-:-:S09]  /*4650*/  UPRMT UR4, UR51, 0x654, UR4 ;  /* 0x0000065433047896 */ /* 0x000fd20008000004 */
[----:B------:R-:W-:Y:S03]  /*4660*/  SYNCS.ARRIVE.TRANS64.RED.A1T0 RZ, [UR4], RZ ;  /* 0x000000ffffff79a7 */ /* 0x000fe60008100404 */
.L_x_87:
[----:B------:R-:W-:Y:S05]  /*4670*/  BSYNC B0 ;  /* 0x0000000000007941 */ /* 0x000fea0003800000 */
.L_x_86:
        /* <DEDUP_REMOVED lines=8> */
.L_x_91:
[C---:B------:R-:W-:Y:S01]  /*4700*/  LEA R4, R0.reuse, UR52, 0x3 ;  /* 0x0000003400047c11 */ /* 0x040fe2000f8e18ff */
[----:B------:R-:W-:Y:S01]  /*4710*/  VIADD R9, R0, 0x1 ;  /* 0x0000000100097836 */ /* 0x000fe20000000000 */
[----:B------:R-:W-:Y:S01]  /*4720*/  SHF.L.U32 R5, R25, 0x1f, RZ ;  /* 0x0000001f19057819 */ /* 0x000fe200000006ff */
[----:B------:R-:W-:Y:S03]  /*4730*/  BSSY B1, `(.L_x_92) ;  /* 0x0000005000017945 */ /* 0x000fe60003800000 */
[----:B------:R-:W1:Y:S01]  /*4740*/  SYNCS.PHASECHK.TRANS64.TRYWAIT P5, [R4+URZ+0x40], R5 ;  /* 0x00004005040075a7 */ /* 0x000e6200080a017f */
[----:B------:R-:W-:-:S04]  /*4750*/  ISETP.NE.AND P3, PT, R9, 0x4, PT ;  /* 0x000000040900780c */ /* 0x000fc80003f65270 */
[----:B------:R-:W-:Y:S01]  /*4760*/  SEL R42, RZ, 0x1, P3 ;  /* 0x00000001ff2a7807 */ /* 0x000fe20001800000 */
[----:B-1----:R-:W-:Y:S08]  /*4770*/  @!P5 BRA `(.L_x_93) ;  /* 0x000000540060d947 */ /* 0x002ff00003800000 */
.L_x_237:
[----:B------:R-:W-:Y:S05]  /*4780*/  BSYNC B1 ;  /* 0x0000000000017941 */ /* 0x000fea0003800000 */
.L_x_92:
[----:B------:R-:W-:Y:S05]  /*4790*/  @P4 BRA `(.L_x_94) ;  /* 0x0000000000944947 */ /* 0x000fea0003800000 */
[----:B------:R-:W-:Y:S01]  /*47a0*/  IMAD R12, R0, 0x2000, R91 ;  /* 0x00002000000c7824 */ /* 0x000fe200078e025b */
[----:B------:R-:W-:Y:S05]  /*47b0*/  WARPSYNC.ALL ;  /* 0x0000000000007948 */ /* 0x000fea0003800000 */
[----:B------:R-:W-:Y:S01]  /*47c0*/  IMAD R33, R155, 0x2, R12 ;  /* 0x000000029b217824 */ /* 0x000fe200078e020c */
[----:B-1----:R-:W1:Y:S05]  /*47d0*/  LDSM.16.M88.4 R4, [R12] ;  /* 0x000000000c04783b */ /* 0x002e6a0000000200 */
[----:B------:R-:W2:Y:S01]  /*47e0*/  LDSM.16.M88.4 R32, [R33] ;  /* 0x000000002120783b */ /* 0x000ea20000000200 */
[C---:B-1----:R-:W-:Y:S01]  /*47f0*/  IMAD.U32 R0, R4.reuse, 0x10000, RZ ;  /* 0x0001000004007824 */ /* 0x042fe200078e00ff */
[----:B------:R-:W-:Y:S01]  /*4800*/  LOP3.LUT R4, R4, 0xffff0000, RZ, 0xc0, !PT ;  /* 0xffff000004047812 */ /* 0x000fe200078ec0ff */
[C---:B------:R-:W-:Y:S01]  /*4810*/  IMAD.U32 R10, R6.reuse, 0x10000, RZ ;  /* 0x00010000060a7824 */ /* 0x040fe200078e00ff */
[C---:B------:R-:W-:Y:S01]  /*4820*/  LOP3.LUT R14, R5.reuse, 0xffff0000, RZ, 0xc0, !PT ;  /* 0xffff0000050e7812 */ /* 0x040fe200078ec0ff */
[----:B------:R-:W-:Y:S01]  /*4830*/  IMAD.U32 R8, R5, 0x10000, RZ ;  /* 0x0001000005087824 */ /* 0x000fe200078e00ff */
[----:B------:R-:W-:Y:S01]  /*4840*/  LOP3.LUT R6, R6, 0xffff0000, RZ, 0xc0, !PT ;  /* 0xffff000006067812 */ /* 0x000fe200078ec0ff */
[----:B--2---:R-:W-:Y:S01]  /*4850*/  IMAD.U32 R30, R32, 0x10000, RZ ;  /* 0x00010000201e7824 */ /* 0x004fe200078e00ff */
[C---:B------:R-:W-:Y:S01]  /*4860*/  SHF.L.U32 R28, R7.reuse, 0x10, RZ ;  /* 0x00000010071c7819 */ /* 0x040fe200000006ff */
        /* <DEDUP_REMOVED lines=24> */
.L_x_94:
[----:B------:R-:W-:Y:S02]  /*49f0*/  LOP3.LUT R25, R25, R42, RZ, 0x3c, !PT ;  /* 0x0000002a19197212 */ /* 0x000fe400078e3cff */
[----:B------:R-:W-:-:S07]  /*4a00*/  SEL R0, R9, RZ, P3 ;  /* 0x000000ff09007207 */ /* 0x000fce0001800000 */
.L_x_90:
[----:B------:R-:W-:Y:S05]  /*4a10*/  BSYNC B0 ;  /* 0x0000000000007941 */ /* 0x000fea0003800000 */
.L_x_89:
        /* <DEDUP_REMOVED lines=27> */
[----:B------:R1:W-:Y:S01]  /*4bd0*/  STSM.16.M88.4 [R94], R8 ;  /* 0x000000085e007844 */ /* 0x0003e20000000200 */
        /* <DEDUP_REMOVED lines=17> */
.L_x_96:
[----:B------:R-:W-:Y:S05]  /*4cf0*/  BSYNC B0 ;  /* 0x0000000000007941 */ /* 0x000fea0003800000 */
.L_x_95:
[----:B------:R-:W-:Y:S06]  /*4d00*/  BAR.SYNC.DEFER_BLOCKING 0x1, 0x100 ;  /* 0x0044000000007b1d */ /* 0x000fec0000010000 */
[----:B------:R-:W-:Y:S04]  /*4d10*/  BSSY B0, `(.L_x_97) ;  /* 0x0000009000007945 */ /* 0x000fe80003800000 */
[----:B------:R-:W-:Y:S05]  /*4d20*/  @P0 BRA `(.L_x_98) ;  /* 0x00000000001c0947 */ /* 0x000fea0003800000 */
[----:B------:R-:W-:-:S13]  /*4d30*/  ISETP.NE.AND P3, PT, R160, 0x3, PT ;  /* 0x00000003a000780c */ /* 0x000fda0003f65270 */
[----:B------:R-:W-:Y:S05]  /*4d40*/  @!P3 BRA `(.L_x_99) ;  /* 0x000000000004b947 */ /* 0x000fea0003800000 */
[----:B------:R-:W-:Y:S01]  /*4d50*/  BPT.TRAP 0x1 ;  /* 0x000000040000795c */ /* 0x000fe20000300000 */
.L_x_99:
[----:B------:R-:W-:-:S04]  /*4d60*/  ULEA UR4, UR5, UR52, 0x3 ;  /* 0x0000003405047291 */ /* 0x000fc8000f8e183f */
[----:B------:R-:W-:-:S04]  /*4d70*/  UIADD3 UR4, UR4, 0x60, URZ ;  /* 0x0000006004047890 */ /* 0x000fc8000fffe03f */
[----:B------:R-:W-:-:S09]  /*4d80*/  UPRMT UR4, UR51, 0x654, UR4 ;  /* 0x0000065433047896 */ /* 0x000fd20008000004 */
[----:B------:R-:W-:Y:S03]  /*4d90*/  SYNCS.ARRIVE.TRANS64.RED.A1T0 RZ, [UR4], RZ ;  /* 0x000000ffffff79a7 */ /* 0x000fe60008100404 */
.L_x_98:
[----:B------:R-:W-:Y:S05]  /*4da0*/  BSYNC B0 ;  /* 0x0000000000007941 */ /* 0x000fea0003800000 */
.L_x_97:
        /* <DEDUP_REMOVED lines=8> */
.L_x_102:
        /* <DEDUP_REMOVED lines=8> */
.L_x_238:
[----:B------:R-:W-:Y:S05]  /*4eb0*/  BSYNC B1 ;  /* 0x0000000000017941 */ /* 0x000fea0003800000 */
.L_x_103:
[----:B------:R-:W-:Y:S05]  /*4ec0*/  @P4 BRA `(.L_x_105) ;  /* 0x0000000000944947 */ /* 0x000fea0003800000 */
[----:B------:R-:W-:Y:S01]  /*4ed0*/  IMAD R12, R0, 0x2000, R91 ;  /* 0x00002000000c7824 */ /* 0x000fe200078e025b */
[----:B------:R-:W-:Y:S05]  /*4ee0*/  WARPSYNC.ALL ;  /* 0x0000000000007948 */ /* 0x000fea0003800000 */
[----:B------:R-:W-:Y:S01]  /*4ef0*/  LEA R33, R155, R12, 0x1 ;  /* 0x0000000c9b217211 */ /* 0x000fe200078e08ff */
[----:B-1----:R-:W1:Y:S05]  /*4f00*/  LDSM.16.M88.4 R4, [R12] ;  /* 0x000000000c04783b */ /* 0x002e6a0000000200 */
[----:B------:R-:W2:Y:S01]  /*4f10*/  LDSM.16.M88.4 R32, [R33] ;  /* 0x000000002120783b */ /* 0x000ea20000000200 */
[C---:B-1----:R-:W-:Y:S01]  /*4f20*/  IMAD.U32 R0, R4.reuse, 0x10000, RZ ;  /* 0x0001000004007824 */ /* 0x042fe200078e00ff */
[----:B------:R-:W-:Y:S01]  /*4f30*/  LOP3.LUT R4, R4, 0xffff0000, RZ, 0xc0, !PT ;  /* 0xffff000004047812 */ /* 0x000fe200078ec0ff */
[----:B------:R-:W-:Y:S01]  /*4f40*/  IMAD.U32 R10, R6, 0x10000, RZ ;  /* 0x00010000060a7824 */ /* 0x000fe200078e00ff */
[C---:B------:R-:W-:Y:S01]  /*4f50*/  LOP3.LUT R14, R5.reuse, 0xffff0000, RZ, 0xc0, !PT ;  /* 0xffff0000050e7812 */ /* 0x040fe200078ec0ff */
[----:B------:R-:W-:Y:S01]  /*4f60*/  IMAD.U32 R8, R5, 0x10000, RZ ;  /* 0x0001000005087824 */ /* 0x000fe200078e00ff */
[----:B--2---:R-:W-:Y:S01]  /*4f70*/  SHF.L.U32 R38, R34, 0x10, RZ ;  /* 0x0000001022267819 */ /* 0x004fe200000006ff */
[----:B------:R-:W-:Y:S01]  /*4f80*/  IMAD.U32 R30, R32, 0x10000, RZ ;  /* 0x00010000201e7824 */ /* 0x000fe200078e00ff */
[----:B------:R-:W-:Y:S01]  /*4f90*/  LOP3.LUT R6, R6, 0xffff0000, RZ, 0xc0, !PT ;  /* 0xffff000006067812 */ /* 0x000fe200078ec0ff */
[C---:B------:R-:W-:Y:S01]  /*4fa0*/  IMAD.U32 R28, R7.reuse, 0x10000, RZ ;  /* 0x00010000071c7824 */ /* 0x040fe200078e00ff */
        /* <DEDUP_REMOVED lines=23> */
.L_x_105:
[----:B------:R-:W-:Y:S02]  /*5120*/  LOP3.LUT R25, R25, R42, RZ, 0x3c, !PT ;  /* 0x0000002a19197212 */ /* 0x000fe400078e3cff */
[----:B------:R-:W-:-:S07]  /*5130*/  SEL R0, R9, RZ, P3 ;  /* 0x000000ff09007207 */ /* 0x000fce0001800000 */
.L_x_101:
[----:B------:R-:W-:Y:S05]  /*5140*/  BSYNC B0 ;  /* 0x0000000000007941 */ /* 0x000fea0003800000 */
.L_x_100:
        /* <DEDUP_REMOVED lines=23> */
[----:B------:R-:W-:Y:S02]  /*52c0*/  F2FP.RELU.BF16.F32.PACK_AB R65, R67, R66 ;  /* 0x000000424341723e */ /* 0x000fe400000018ff */
[----:B------:R-:W-:Y:S01]  /*52d0*/  F2FP.RELU.BF16.F32.PACK_AB R66, R69, R68 ;  /* 0x000000444542723e */ /* 0x000fe200000018ff */
[----:B------:R1:W-:Y:S01]  /*52e0*/  STSM.16.M88.4 [R88+0x2200], R4 ;  /* 0x0022000458007844 */ /* 0x0003e20000000200 */
        /* <DEDUP_REMOVED lines=19> */
.L_x_107:
[----:B------:R-:W-:Y:S05]  /*5420*/  BSYNC B0 ;  /* 0x0000000000007941 */ /* 0x000fea0003800000 */
.L_x_106:
[----:B------:R-:W-:Y:S06]  /*5430*/  BAR.SYNC.DEFER_BLOCKING 0x1, 0x100 ;  /* 0x0044000000007b1d */ /* 0x000fec0000010000 */
[----:B------:R-:W-:Y:S04]  /*5440*/  BSSY B0, `(.L_x_108) ;  /* 0x0000009000007945 */ /* 0x000fe80003800000 */
[----:B------:R-:W-:Y:S05]  /*5450*/  @P0 BRA `(.L_x_109) ;  /* 0x00000000001c0947 */ /* 0x000fea0003800000 */
[----:B------:R-:W-:-:S13]  /*5460*/  ISETP.NE.AND P3, PT, R160, 0x3, PT ;  /* 0x00000003a000780c */ /* 0x000fda0003f65270 */
[----:B------:R-:W-:Y:S05]  /*5470*/  @!P3 BRA `(.L_x_110) ;  /* 0x000000000004b947 */ /* 0x000fea0003800000 */
[----:B------:R-:W-:Y:S01]  /*5480*/  BPT.TRAP 0x1 ;  /* 0x000000040000795c */ /* 0x000fe20000300000 */
.L_x_110:
[----:B------:R-:W-:-:S04]  /*5490*/  ULEA UR4, UR5, UR52, 0x3 ;  /* 0x0000003405047291 */ /* 0x000fc8000f8e183f */
[----:B------:R-:W-:-:S04]  /*54a0*/  UIADD3 UR4, UR4, 0x60, URZ ;  /* 0x0000006004047890 */ /* 0x000fc8000fffe03f */
[----:B------:R-:W-:-:S09]  /*54b0*/  UPRMT UR4, UR51, 0x654, UR4 ;  /* 0x0000065433047896 */ /* 0x000fd20008000004 */
[----:B------:R-:W-:Y:S03]  /*54c0*/  SYNCS.ARRIVE.TRANS64.RED.A1T0 RZ, [UR4], RZ ;  /* 0x000000ffffff79a7 */ /* 0x000fe60008100404 */
.L_x_109:
[----:B------:R-:W-:Y:S05]  /*54d0*/  BSYNC B0 ;  /* 0x0000000000007941 */ /* 0x000fea0003800000 */
.L_x_108:
        /* <DEDUP_REMOVED lines=8> */
.L_x_113:
        /* <DEDUP_REMOVED lines=8> */
.L_x_239:
[----:B------:R-:W-:Y:S05]  /*55e0*/  BSYNC B1 ;  /* 0x0000000000017941 */ /* 0x000fea0003800000 */
.L_x_114:
[----:B------:R-:W-:Y:S05]  /*55f0*/  @P4 BRA `(.L_x_116) ;  /* 0x0000000000944947 */ /* 0x000fea0003800000 */
[----:B------:R-:W-:Y:S01]  /*5600*/  IMAD R12, R0, 0x2000, R91 ;  /* 0x00002000000c7824 */ /* 0x000fe200078e025b */
[----:B------:R-:W-:Y:S05]  /*5610*/  WARPSYNC.ALL ;  /* 0x0000000000007948 */ /* 0x000fea0003800000 */
[----:B------:R-:W-:Y:S01]  /*5620*/  IMAD R29, R155, 0x2, R12 ;  /* 0x000000029b1d7824 */ /* 0x000fe200078e020c */
[----:B-1----:R-:W1:Y:S05]  /*5630*/  LDSM.16.M88.4 R4, [R12] ;  /* 0x000000000c04783b */ /* 0x002e6a0000000200 */
[----:B------:R-:W2:Y:S01]  /*5640*/  LDSM.16.M88.4 R28, [R29] ;  /* 0x000000001d1c783b */ /* 0x000ea20000000200 */
[----:B-1----:R-:W-:Y:S01]  /*5650*/  IMAD.U32 R0, R4, 0x10000, RZ ;  /* 0x0001000004007824 */ /* 0x002fe200078e00ff */
[----:B------:R-:W-:Y:S01]  /*5660*/  SHF.L.U32 R10, R6, 0x10, RZ ;  /* 0x00000010060a7819 */ /* 0x000fe200000006ff */
[----:B------:R-:W-:Y:S01]  /*5670*/  IMAD.U32 R8, R5, 0x10000, RZ ;  /* 0x0001000005087824 */ /* 0x000fe200078e00ff */
[----:B------:R-:W-:Y:S01]  /*5680*/  LOP3.LUT R4, R4, 0xffff0000, RZ, 0xc0, !PT ;  /* 0xffff000004047812 */ /* 0x000fe200078ec0ff */
[----:B------:R-:W-:Y:S01]  /*5690*/  IMAD.U32 R24, R7, 0x10000, RZ ;  /* 0x0001000007187824 */ /* 0x000fe200078e00ff */
        /* <DEDUP_REMOVED lines=27> */
.L_x_116:
[----:B------:R-:W-:Y:S02]  /*5850*/  LOP3.LUT R25, R25, R40, RZ, 0x3c, !PT ;  /* 0x0000002819197212 */ /* 0x000fe400078e3cff */
[----:B------:R-:W-:-:S07]  /*5860*/  SEL R0, R9, RZ, P3 ;  /* 0x000000ff09007207 */ /* 0x000fce0001800000 */
.L_x_112:
[----:B------:R-:W-:Y:S05]  /*5870*/  BSYNC B0 ;  /* 0x0000000000007941 */ /* 0x000fea0003800000 */
.L_x_111:
        /* <DEDUP_REMOVED lines=33> */
[----:B---3--:R-:W3:Y:S02]  /*5a90*/  FENCE.VIEW.ASYNC.S ;  /* 0x00000000000073c6 */ /* 0x008ee40000000000 */
[----:B---3--:R-:W-:Y:S06]  /*5aa0*/  BAR.SYNC.DEFER_BLOCKING 0x1, 0x100 ;  /* 0x0044000000007b1d */ /* 0x008fec0000010000 */
        /* <DEDUP_REMOVED lines=9> */
[----:B---3--:R-:W-:-:S04]  /*5b40*/  DEPBAR.LE SB0, 0x1 ;  /* 0x000080400000791a */ /* 0x008fc80000000000 */
.L_x_118:
[----:B------:R-:W-:Y:S05]  /*5b50*/  BSYNC B0 ;  /* 0x0000000000007941 */ /* 0x000fea0003800000 */
.L_x_117:
[----:B------:R-:W-:Y:S06]  /*5b60*/  BAR.SYNC.DEFER_BLOCKING 0x1, 0x100 ;  /* 0x0044000000007b1d */ /* 0x000fec0000010000 */
[----:B------:R-:W-:Y:S04]  /*5b70*/  BSSY B0, `(.L_x_119) ;  /* 0x0000009000007945 */ /* 0x000fe80003800000 */
[----:B------:R-:W-:Y:S05]  /*5b80*/  @P0 BRA `(.L_x_120) ;  /* 0x00000000001c0947 */ /* 0x000fea0003800000 */
[----:B------:R-:W-:-:S13]  /*5b90*/  ISETP.NE.AND P3, PT, R160, 0x3, PT ;  /* 0x00000003a000780c */ /* 0x000fda0003f65270 */
[----:B------:R-:W-:Y:S05]  /*5ba0*/  @!P3 BRA `(.L_x_121) ;  /* 0x000000000004b947 */ /* 0x000fea0003800000 */
[----:B------:R-:W-:Y:S01]  /*5bb0*/  BPT.TRAP 0x1 ;  /* 0x000000040000795c */ /* 0x000fe20000300000 */
.L_x_121:
[----:B------:R-:W-:-:S04]  /*5bc0*/  ULEA UR4, UR5, UR52, 0x3 ;  /* 0x0000003405047291 */ /* 0x000fc8000f8e183f */
[----:B------:R-:W-:-:S04]  /*5bd0*/  UIADD3 UR4, UR4, 0x60, URZ ;  /* 0x0000006004047890 */ /* 0x000fc8000fffe03f */
[----:B------:R-:W-:-:S09]  /*5be0*/  UPRMT UR4, UR51, 0x654, UR4 ;  /* 0x0000065433047896 */ /* 0x000fd20008000004 */
[----:B------:R-:W-:Y:S03]  /*5bf0*/  SYNCS.ARRIVE.TRANS64.RED.A1T0 RZ, [UR4], RZ ;  /* 0x000000ffffff79a7 */ /* 0x000fe60008100404 */
.L_x_120:
[----:B------:R-:W-:Y:S05]  /*5c00*/  BSYNC B0 ;  /* 0x0000000000007941 */ /* 0x000fea0003800000 */
.L_x_119:
        /* <DEDUP_REMOVED lines=8> */
.L_x_124:
[----:B------:R-:W-:Y:S01]  /*5c90*/  SHF.L.U32 R25, R25, 0x1f, RZ ;  /* 0x0000001f19197819 */ /* 0x000fe200000006ff */
[----:B------:R-:W-:Y:S01]  /*5ca0*/  BSSY B1, `(.L_x_125) ;  /* 0x0000004000017945 */ /* 0x000fe20003800000 */
[----:B-1----:R-:W-:-:S04]  /*5cb0*/  LEA R4, R0, UR52, 0x3 ;  /* 0x0000003400047c11 */ /* 0x002fc8000f8e18ff */
[----:B------:R-:W1:Y:S02]  /*5cc0*/  SYNCS.PHASECHK.TRANS64.TRYWAIT P3, [R4+URZ+0x40], R25 ;  /* 0x00004019040075a7 */ /* 0x000e64000806017f */
[----:B-1----:R-:W-:Y:S05]  /*5cd0*/  @!P3 BRA `(.L_x_126) ;  /* 0x000000400044b947 */ /* 0x002fea0003800000 */
.L_x_240:
[----:B------:R-:W-:Y:S05]  /*5ce0*/  BSYNC B1 ;  /* 0x0000000000017941 */ /* 0x000fea0003800000 */
.L_x_125:
[----:B------:R-:W-:Y:S05]  /*5cf0*/  @P4 BRA `(.L_x_123) ;  /* 0x0000000000944947 */ /* 0x000fea0003800000 */
[----:B------:R-:W-:Y:S01]  /*5d00*/  IMAD R0, R0, 0x2000, R91 ;  /* 0x0000200000007824 */ /* 0x000fe200078e025b */
[----:B------:R-:W-:Y:S05]  /*5d10*/  WARPSYNC.ALL ;  /* 0x0000000000007948 */ /* 0x000fea0003800000 */
[----:B------:R-:W-:Y:S01]  /*5d20*/  LEA R3, R155, R0, 0x1 ;  /* 0x000000009b037211 */ /* 0x000fe200078e08ff */
[----:B-1----:R-:W1:Y:S04]  /*5d30*/  LDSM.16.M88.4 R4, [R0] ;  /* 0x000000000004783b */ /* 0x002e680000000200 */
[----:B------:R-:W3:Y:S01]  /*5d40*/  LDSM.16.M88.4 R28, [R3] ;  /* 0x00000000031c783b */ /* 0x000ee20000000200 */
[C---:B-1----:R-:W-:Y:S01]  /*5d50*/  IMAD.U32 R8, R4.reuse, 0x10000, RZ ;  /* 0x0001000004087824 */ /* 0x042fe200078e00ff */
[----:B------:R-:W-:Y:S01]  /*5d60*/  LOP3.LUT R4, R4, 0xffff0000, RZ, 0xc0, !PT ;  /* 0xffff000004047812 */ /* 0x000fe200078ec0ff */
[----:B------:R-:W-:Y:S01]  /*5d70*/  IMAD.U32 R20, R6, 0x10000, RZ ;  /* 0x0001000006147824 */ /* 0x000fe200078e00ff */
[C---:B------:R-:W-:Y:S01]  /*5d80*/  LOP3.LUT R14, R5.reuse, 0xffff0000, RZ, 0xc0, !PT ;  /* 0xffff0000050e7812 */ /* 0x040fe200078ec0ff */
[----:B---3--:R-:W-:Y:S01]  /*5d90*/  IMAD.U32 R0, R28, 0x10000, RZ ;  /* 0x000100001c007824 */ /* 0x008fe200078e00ff */
[----:B------:R-:W-:Y:S01]  /*5da0*/  SHF.L.U32 R32, R30, 0x10, RZ ;  /* 0x000000101e207819 */ /* 0x000fe200000006ff */
[----:B------:R-:W-:Y:S01]  /*5db0*/  IMAD.U32 R10, R5, 0x10000, RZ ;  /* 0x00010000050a7824 */ /* 0x000fe200078e00ff */
[----:B------:R-:W-:Y:S01]  /*5dc0*/  LOP3.LUT R6, R6, 0xffff0000, RZ, 0xc0, !PT ;  /* 0xffff000006067812 */ /* 0x000fe200078ec0ff */
[C---:B------:R-:W-:Y:S01]  /*5dd0*/  IMAD.U32 R24, R7.reuse, 0x10000, RZ ;  /* 0x0001000007187824 */ /* 0x040fe200078e00ff */
[----:B------:R-:W-:Y:S01]  /*5de0*/  LOP3.LUT R156, R7, 0xffff0000, RZ, 0xc0, !PT ;  /* 0xffff0000079c7812 */ /* 0x000fe200078ec0ff */
[----:B--2---:R-:W-:Y:S01]  /*5df0*/  IMAD.U32 R26, R29, 0x10000, RZ ;  /* 0x000100001d1a7824 */ /* 0x004fe200078e00ff */
        /* <DEDUP_REMOVED lines=21> */
.L_x_123:
[----:B------:R-:W-:Y:S05]  /*5f50*/  BSYNC B0 ;  /* 0x0000000000007941 */ /* 0x000fea0003800000 */
.L_x_122:
        /* <DEDUP_REMOVED lines=22> */
[----:B-1----:R-:W-:Y:S02]  /*60c0*/  F2FP.RELU.BF16.F32.PACK_AB R4, R90, R23 ;  /* 0x000000175a04723e */ /* 0x002fe400000018ff */
        /* <DEDUP_REMOVED lines=21> */
[----:B---3--:R-:W-:-:S04]  /*6220*/  DEPBAR.LE SB0, 0x1 ;  /* 0x000080400000791a */ /* 0x008fc80000000000 */
.L_x_128:
[----:B------:R-:W-:Y:S05]  /*6230*/  BSYNC B0 ;  /* 0x0000000000007941 */ /* 0x000fea0003800000 */
.L_x_127:
[----:B------:R-:W-:Y:S06]  /*6240*/  BAR.SYNC.DEFER_BLOCKING 0x1, 0x100 ;  /* 0x0044000000007b1d */ /* 0x000fec0000010000 */
[----:B------:R-:W-:Y:S04]  /*6250*/  BSSY B0, `(.L_x_129) ;  /* 0x0000009000007945 */ /* 0x000fe80003800000 */
[----:B------:R-:W-:Y:S05]  /*6260*/  @P0 BRA `(.L_x_130) ;  /* 0x00000000001c0947 */ /* 0x000fea0003800000 */
[----:B------:R-:W-:-:S13]  /*6270*/  ISETP.NE.AND P0, PT, R160, 0x3, PT ;  /* 0x00000003a000780c */ /* 0x000fda0003f05270 */
[----:B------:R-:W-:Y:S05]  /*6280*/  @!P0 BRA `(.L_x_131) ;  /* 0x0000000000048947 */ /* 0x000fea0003800000 */
[----:B------:R-:W-:Y:S01]  /*6290*/  BPT.TRAP 0x1 ;  /* 0x000000040000795c */ /* 0x000fe20000300000 */
.L_x_131:
[----:B------:R-:W-:-:S04]  /*62a0*/  ULEA UR4, UR36, UR52, 0x3 ;  /* 0x0000003424047291 */ /* 0x000fc8000f8e183f */
[----:B------:R-:W-:-:S04]  /*62b0*/  UIADD3 UR4, UR4, 0x60, URZ ;  /* 0x0000006004047890 */ /* 0x000fc8000fffe03f */
[----:B------:R-:W-:-:S09]  /*62c0*/  UPRMT UR4, UR51, 0x654, UR4 ;  /* 0x0000065433047896 */ /* 0x000fd20008000004 */
[----:B------:R-:W-:Y:S03]  /*62d0*/  SYNCS.ARRIVE.TRANS64.RED.A1T0 RZ, [UR4], RZ ;  /* 0x000000ffffff79a7 */ /* 0x000fe60008100404 */
.L_x_130:
[----:B------:R-:W-:Y:S05]  /*62e0*/  BSYNC B0 ;  /* 0x0000000000007941 */ /* 0x000fea0003800000 */
.L_x_129:
[----:B------:R-:W-:Y:S01]  /*62f0*/  IADD3 R16, P0, R16, UR40, RZ ;  /* 0x0000002810107c10 */ /* 0x000fe2000ff1e0ff */
[----:B------:R-:W-:Y:S01]  /*6300*/  ULDC.64 UR4, c[0x0][0x8f8] ;  /* 0x00023e0000047ab9 */ /* 0x000fe20000000a00 */
[----:B------:R-:W-:Y:S01]  /*6310*/  UIADD3 UR36, UR36, 0x1, URZ ;  /* 0x0000000124247890 */ /* 0x000fe2000fffe03f */
[----:B------:R-:W-:Y:S01]  /*6320*/  PRMT R0, RZ, 0x7610, R0 ;  /* 0x00007610ff007816 */ /* 0x000fe20000000000 */
[----:B------:R-:W-:Y:S01]  /*6330*/  UMOV UR47, 0xffffffff ;  /* 0xffffffff002f7882 */ /* 0x000fe20000000000 */
[----:B------:R-:W-:Y:S01]  /*6340*/  IADD3.X R17, R17, UR38, RZ, P0, !PT ;  /* 0x0000002611117c10 */ /* 0x000fe200087fe4ff */
[----:B------:R-:W-:Y:S01]  /*6350*/  UISETP.NE.AND UP0, UPT, UR36, 0x4, UPT ;  /* 0x000000042400788c */ /* 0x000fe2000bf05270 */
[----:B------:R-:W-:Y:S01]  /*6360*/  ISETP.GE.U32.AND P0, PT, R16, UR4, PT ;  /* 0x0000000410007c0c */ /* 0x000fe2000bf06070 */
[----:B------:R-:W-:Y:S02]  /*6370*/  IMAD.MOV.U32 R23, RZ, RZ, -0x1 ;  /* 0xffffffffff177424 */ /* 0x000fe400078e00ff */
[----:B------:R-:W-:Y:S01]  /*6380*/  USEL UR36, UR36, URZ, UP0 ;  /* 0x0000003f24247287 */ /* 0x000fe20008000000 */
[----:B------:R-:W-:Y:S01]  /*6390*/  ISETP.GE.U32.AND.EX P0, PT, R17, UR5, PT, P0 ;  /* 0x0000000511007c0c */ /* 0x000fe2000bf06100 */
[----:B------:R-:W-:-:S12]  /*63a0*/  IMAD.MOV.U32 R156, RZ, RZ, -0x1 ;  /* 0xffffffffff9c7424 */ /* 0x000fd800078e00ff */
[----:B------:R-:W-:Y:S05]  /*63b0*/  @P0 BRA `(.L_x_132) ;  /* 0x0000000400680947 */ /* 0x000fea0003800000 */
[----:B-1----:R-:W1:Y:S01]  /*63c0*/  S2R R12, SR_CTAID.X ;  /* 0x00000000000c7919 */ /* 0x002e620000002500 */
[----:B------:R-:W3:Y:S01]  /*63d0*/  LDC.64 R10, c[0x0][0x8d0] ;  /* 0x00023400ff0a7b82 */ /* 0x000ee20000000a00 */
[----:B------:R-:W-:Y:S01]  /*63e0*/  ULDC UR4, c[0x0][0x150] ;  /* 0x0000540000047ab9 */ /* 0x000fe20000000800 */
[----:B------:R-:W-:Y:S01]  /*63f0*/  IMAD.MOV.U32 R8, RZ, RZ, R16 ;  /* 0x000000ffff087224 */ /* 0x000fe200078e0010 */
[----:B------:R-:W4:Y:S01]  /*6400*/  S2R R24, SR_CTAID.Y ;  /* 0x0000000000187919 */ /* 0x000f220000002600 */
[----:B------:R-:W-:-:S04]  /*6410*/  IMAD.MOV.U32 R9, RZ, RZ, R17 ;  /* 0x000000ffff097224 */ /* 0x000fc800078e0011 */
[----:B------:R-:W2:Y:S08]  /*6420*/  LDC R25, c[0x0][0x144] ;  /* 0x00005100ff197b82 */ /* 0x000eb00000000800 */
[----:B------:R-:W2:Y:S08]  /*6430*/  LDC R0, c[0x0][0x8d8] ;  /* 0x00023600ff007b82 */ /* 0x000eb00000000800 */
[----:B------:R-:W2:Y:S01]  /*6440*/  LDC.64 R14, c[0x0][0x8c8] ;  /* 0x00023200ff0e7b82 */ /* 0x000ea20000000a00 */
[----:B---3--:R-:W-:-:S04]  /*6450*/  ISETP.NE.U32.AND P0, PT, R10, RZ, PT ;  /* 0x000000ff0a00720c */ /* 0x008fc80003f05070 */
[----:B------:R-:W-:Y:S02]  /*6460*/  ISETP.NE.AND.EX P0, PT, R11, RZ, PT, P0 ;  /* 0x000000ff0b00720c */ /* 0x000fe40003f05300 */
[----:B-1----:R-:W-:-:S05]  /*6470*/  I2FP.F32.U32 R3, R12 ;  /* 0x0000000c00037245 */ /* 0x002fca0000201000 */
[----:B------:R-:W-:-:S04]  /*6480*/  FMUL R3, R3, UR4 ;  /* 0x0000000403037c20 */ /* 0x000fc80008400000 */
[----:B------:R1:W3:Y:S02]  /*6490*/  F2I.U32.TRUNC.NTZ R23, R3 ;  /* 0x0000000300177305 */ /* 0x0002e4000020f000 */
[----:B----4-:R-:W-:Y:S05]  /*64a0*/  @!P0 BRA `(.L_x_133) ;  /* 0x0000000000288947 */ /* 0x010fea0003800000 */
[----:B-1----:R-:W1:Y:S02]  /*64b0*/  LDC R3, c[0x0][0x8dc] ;  /* 0x00023700ff037b82 */ /* 0x002e640000000800 */
[----:B-1----:R-:W-:-:S05]  /*64c0*/  IADD3 R3, P0, R16, R3, RZ ;  /* 0x0000000310037210 */ /* 0x002fca0007f1e0ff */
[----:B------:R-:W-:-:S04]  /*64d0*/  IMAD.X R13, RZ, RZ, R17, P0 ;  /* 0x000000ffff0d7224 */ /* 0x000fc800000e0611 */
[----:B------:R-:W-:-:S04]  /*64e0*/  IMAD.WIDE.U32 R4, R13, R10, RZ ;  /* 0x0000000a0d047225 */ /* 0x000fc800078e00ff */
[----:B------:R-:W-:-:S04]  /*64f0*/  IMAD.WIDE.U32 R6, P0, R3, R11, R4 ;  /* 0x0000000b03067225 */ /* 0x000fc80007800004 */
[----:B------:R-:W-:Y:S01]  /*6500*/  IMAD.WIDE.U32 R4, R3, R10, RZ ;  /* 0x0000000a03047225 */ /* 0x000fe200078e00ff */
[----:B------:R-:W-:-:S03]  /*6510*/  IADD3.X R9, RZ, RZ, RZ, P0, !PT ;  /* 0x000000ffff097210 */ /* 0x000fc600007fe4ff */
[----:B------:R-:W-:Y:S01]  /*6520*/  IMAD.MOV.U32 R8, RZ, RZ, R7 ;  /* 0x000000ffff087224 */ /* 0x000fe200078e0007 */
[----:B------:R-:W-:-:S05]  /*6530*/  IADD3 RZ, P0, R5, R6, RZ ;  /* 0x0000000605ff7210 */ /* 0x000fca0007f1e0ff */
[----:B------:R-:W-:-:S08]  /*6540*/  IMAD.WIDE.U32.X R8, R13, R11, R8, P0 ;  /* 0x0000000b0d087225 */ /* 0x000fd000000e0408 */
.L_x_133:
[----:B------:R-:W4:Y:S01]  /*6550*/  LDC.64 R20, c[0x0][0x8e8] ;  /* 0x00023a00ff147b82 */ /* 0x000f220000000a00 */
[-C--:B--2---:R-:W-:Y:S01]  /*6560*/  SHF.R.U64 R31, R8, R0.reuse, R9 ;  /* 0x00000000081f7219 */ /* 0x084fe20000001209 */
[----:B---3--:R-:W-:Y:S01]  /*6570*/  IMAD.MOV R23, RZ, RZ, -R23 ;  /* 0x000000ffff177224 */ /* 0x008fe200078e0a17 */
[----:B------:R-:W-:Y:S01]  /*6580*/  SHF.R.U32.HI R0, RZ, R0, R9 ;  /* 0x00000000ff007219 */ /* 0x000fe20000011609 */
[----:B------:R-:W-:Y:S01]  /*6590*/  ULDC UR4, c[0x0][0x154] ;  /* 0x0000550000047ab9 */ /* 0x000fe20000000800 */
[----:B-1----:R-:W-:Y:S01]  /*65a0*/  IADD3 R3, P0, RZ, -R31, RZ ;  /* 0x8000001fff037210 */ /* 0x002fe20007f1e0ff */
[----:B------:R-:W-:Y:S02]  /*65b0*/  IMAD R26, R25, R23, R12 ;  /* 0x00000017191a7224 */ /* 0x000fe400078e020c */
[----:B------:R-:W1:Y:S01]  /*65c0*/  LDC R6, c[0x0][0x8c0] ;  /* 0x00023000ff067b82 */ /* 0x000e620000000800 */
[----:B------:R-:W-:Y:S02]  /*65d0*/  IMAD.MOV.U32 R7, RZ, RZ, 0x1 ;  /* 0x00000001ff077424 */ /* 0x000fe400078e00ff */
[----:B------:R-:W-:-:S04]  /*65e0*/  IMAD.X R5, RZ, RZ, ~R0, P0 ;  /* 0x000000ffff057224 */ /* 0x000fc800000e0e00 */
[-C--:B------:R-:W-:Y:S01]  /*65f0*/  IMAD R0, R5, R14.reuse, RZ ;  /* 0x0000000e05007224 */ /* 0x080fe200078e02ff */
[----:B------:R-:W2:Y:S01]  /*6600*/  LDC R8, c[0x0][0x8b0] ;  /* 0x00022c00ff087b82 */ /* 0x000ea20000000800 */
[----:B------:R-:W-:-:S04]  /*6610*/  IMAD.WIDE.U32 R4, R3, R14, R16 ;  /* 0x0000000e03047225 */ /* 0x000fc800078e0010 */
[----:B------:R-:W-:Y:S01]  /*6620*/  IMAD R3, R3, R15, R0 ;  /* 0x0000000f03037224 */ /* 0x000fe200078e0200 */
[----:B------:R-:W-:Y:S02]  /*6630*/  I2FP.F32.U32 R0, R24 ;  /* 0x0000001800007245 */ /* 0x000fe40000201000 */
[----:B------:R-:W3:Y:S01]  /*6640*/  LDC R28, c[0x0][0x900] ;  /* 0x00024000ff1c7b82 */ /* 0x000ee20000000800 */
[----:B------:R-:W-:Y:S01]  /*6650*/  IMAD.IADD R3, R5, 0x1, R3 ;  /* 0x0000000105037824 */ /* 0x000fe200078e0203 */
[----:B----4-:R-:W-:Y:S01]  /*6660*/  ISETP.NE.U32.AND P0, PT, R20, RZ, PT ;  /* 0x000000ff1400720c */ /* 0x010fe20003f05070 */
[----:B------:R-:W-:Y:S01]  /*6670*/  FMUL R0, R0, UR4 ;  /* 0x0000000400007c20 */ /* 0x000fe20008400000 */
[----:B------:R-:W-:Y:S02]  /*6680*/  IMAD.MOV.U32 R5, RZ, RZ, -0x1 ;  /* 0xffffffffff057424 */ /* 0x000fe400078e00ff */
[----:B------:R-:W-:Y:S01]  /*6690*/  ISETP.NE.AND.EX P0, PT, R21, RZ, PT, P0 ;  /* 0x000000ff1500720c */ /* 0x000fe20003f05300 */
[----:B------:R4:W3:Y:S01]  /*66a0*/  F2I.U32.TRUNC.NTZ R13, R0 ;  /* 0x00000000000d7305 */ /* 0x0008e2000020f000 */
[----:B------:R-:W4:Y:S01]  /*66b0*/  LDC R15, c[0x0][0x148] ;  /* 0x00005200ff0f7b82 */ /* 0x000f220000000800 */
[----:B-1----:R-:W-:-:S02]  /*66c0*/  SHF.R.U64 R12, R4, R6, R3 ;  /* 0x00000006040c7219 */ /* 0x002fc40000001203 */
[----:B------:R-:W-:-:S05]  /*66d0*/  SHF.R.U32.HI R3, RZ, R6, R3 ;  /* 0x00000006ff037219 */ /* 0x000fca0000011603 */
[----:B------:R-:W1:Y:S01]  /*66e0*/  LDC R25, c[0x0][0x8a8] ;  /* 0x00022a00ff197b82 */ /* 0x000e620000000800 */
[-CC-:B--2---:R-:W-:Y:S02]  /*66f0*/  SHF.R.U64 R10, R12, R8.reuse, R3.reuse ;  /* 0x000000080c0a7219 */ /* 0x184fe40000001203 */
[----:B------:R-:W-:-:S05]  /*6700*/  SHF.R.U32.HI R3, RZ, R8, R3 ;  /* 0x00000008ff037219 */ /* 0x000fca0000011603 */
[----:B------:R-:W2:Y:S01]  /*6710*/  LDC R27, c[0x0][0x8f0] ;  /* 0x00023c00ff1b7b82 */ /* 0x000ea20000000800 */
[-C--:B---3--:R-:W-:Y:S02]  /*6720*/  SHF.L.U32 R4, R5, R28.reuse, RZ ;  /* 0x0000001c05047219 */ /* 0x088fe400000006ff */
[-CC-:B------:R-:W-:Y:S02]  /*6730*/  SHF.R.U64 R14, R10, R28.reuse, R3.reuse ;  /* 0x0000001c0a0e7219 */ /* 0x180fe40000001203 */
[----:B------:R-:W-:Y:S02]  /*6740*/  SHF.R.U32.HI R5, RZ, R28, R3 ;  /* 0x0000001cff057219 */ /* 0x000fe40000011603 */
[----:B------:R-:W-:Y:S01]  /*6750*/  LOP3.LUT R23, RZ, R4, RZ, 0x33, !PT ;  /* 0x00000004ff177212 */ /* 0x000fe200078e33ff */
[----:B------:R-:W3:Y:S01]  /*6760*/  LDC R29, c[0x0][0x8e0] ;  /* 0x00023800ff1d7b82 */ /* 0x000ee20000000800 */
[----:B------:R-:W-:Y:S02]  /*6770*/  SHF.L.U32 R28, R7, R28, RZ ;  /* 0x0000001c071c7219 */ /* 0x000fe400000006ff */
[----:B------:R-:W-:-:S05]  /*6780*/  MOV R4, R14 ;  /* 0x0000000e00047202 */ /* 0x000fca0000000f00 */
[----:B------:R-:W1:Y:S01]  /*6790*/  LDC R30, c[0x0][0x8b8] ;  /* 0x00022e00ff1e7b82 */ /* 0x000e620000000800 */
        /* <DEDUP_REMOVED lines=11> */
.L_x_134:
[----:B------:R-:W-:Y:S01]  /*6850*/  ISETP.NE.AND P0, PT, R2, 0x1, PT ;  /* 0x000000010200780c */ /* 0x000fe20003f05270 */
[----:B------:R-:W-:Y:S01]  /*6860*/  IMAD.MOV R13, RZ, RZ, -R13 ;  /* 0x000000ffff0d7224 */ /* 0x000fe200078e0a0d */
[----:B--2-4-:R-:W-:Y:S01]  /*6870*/  SHF.R.U64 R0, R4, R27, R5 ;  /* 0x0000001b04007219 */ /* 0x014fe20000001205 */
[----:B-1----:R-:W-:Y:S01]  /*6880*/  VIADD R5, R25, 0xffffffff ;  /* 0xffffffff19057836 */ /* 0x002fe20000000000 */
[----:B------:R-:W-:Y:S02]  /*6890*/  LOP3.LUT R23, R10, R23, RZ, 0xc0, !PT ;  /* 0x000000170a177212 */ /* 0x000fe400078ec0ff */
[----:B------:R-:W-:Y:S01]  /*68a0*/  R2UR UR47, R31 ;  /* 0x000000001f2f72ca */ /* 0x000fe200000e0000 */
[----:B------:R-:W-:Y:S01]  /*68b0*/  IMAD.MOV R3, RZ, RZ, -R0 ;  /* 0x000000ffff037224 */ /* 0x000fe200078e0a00 */
[----:B------:R-:W-:Y:S01]  /*68c0*/  LOP3.LUT R5, R12, R5, RZ, 0xc0, !PT ;  /* 0x000000050c057212 */ /* 0x000fe200078ec0ff */
[----:B------:R-:W-:Y:S02]  /*68d0*/  IMAD R23, R28, R0, R23 ;  /* 0x000000001c177224 */ /* 0x000fe400078e0217 */
[----:B---3--:R-:W-:Y:S01]  /*68e0*/  IMAD R0, R3, R29, R14 ;  /* 0x0000001d03007224 */ /* 0x008fe200078e020e */
[----:B------:R-:W-:Y:S01]  /*68f0*/  MOV R3, 0x1 ;  /* 0x0000000100037802 */ /* 0x000fe20000000f00 */
[----:B------:R-:W-:-:S02]  /*6900*/  @P0 IMAD R26, R15, R13, R24 ;  /* 0x0000000d0f1a0224 */ /* 0x000fc400078e0218 */
[----:B------:R-:W-:Y:S02]  /*6910*/  IMAD R0, R0, R25, R5 ;  /* 0x0000001900007224 */ /* 0x000fe400078e0205 */
[----:B------:R-:W-:-:S05]  /*6920*/  IMAD R23, R23, R30, R26 ;  /* 0x0000001e17177224 */ /* 0x000fca00078e021a */
[----:B------:R-:W-:Y:S02]  /*6930*/  SEL R156, R0, R23, !P0 ;  /* 0x00000017009c7207 */ /* 0x000fe40004000000 */
[----:B------:R-:W-:Y:S02]  /*6940*/  SEL R23, R23, R0, !P0 ;  /* 0x0000000017177207 */ /* 0x000fe40004000000 */
[----:B------:R-:W-:-:S07]  /*6950*/  PRMT R0, R3, 0x7610, R0 ;  /* 0x0000761003007816 */ /* 0x000fce0000000000 */
.L_x_132:
[----:B------:R-:W-:Y:S01]  /*6960*/  UIADD3 UR49, UR50, UR49, URZ ;  /* 0x0000003132317290 */ /* 0x000fe2000fffe03f */
[----:B------:R-:W-:Y:S01]  /*6970*/  LOP3.LUT P0, RZ, R0, 0xff, RZ, 0xc0, !PT ;  /* 0x000000ff00ff7812 */ /* 0x000fe2000780c0ff */
[----:B------:R-:W-:Y:S02]  /*6980*/  UIADD3 UR39, UR39, 0x8, URZ ;  /* 0x0000000827277890 */ /* 0x000fe4000fffe03f */
[----:B------:R-:W-:Y:S02]  /*6990*/  USHF.R.U32.HI UR4, URZ, 0x2, UR49 ;  /* 0x000000023f047899 */ /* 0x000fe40008011631 */
[----:B------:R-:W-:Y:S02]  /*69a0*/  UISETP.GT.U32.AND UP0, UPT, UR49, 0x3, UPT ;  /* 0x000000033100788c */ /* 0x000fe4000bf04070 */
[----:B------:R-:W-:Y:S02]  /*69b0*/  ULOP3.LUT UR4, UR4, 0x1, URZ, 0xc0, !UPT ;  /* 0x0000000104047892 */ /* 0x000fe4000f8ec03f */
[----:B------:R-:W-:-:S02]  /*69c0*/  UISETP.LT.U32.AND UP1, UPT, UR50, 0x4, UP0 ;  /* 0x000000043200788c */ /* 0x000fc40008721070 */
[----:B------:R-:W-:Y:S02]  /*69d0*/  UISETP.NE.U32.AND UP2, UPT, UR4, 0x1, UPT ;  /* 0x000000010400788c */ /* 0x000fe4000bf45070 */
[----:B------:R-:W-:Y:S02]  /*69e0*/  USEL UR5, URZ, 0x1, !UP1 ;  /* 0x000000013f057887 */ /* 0x000fe4000c800000 */
[----:B------:R-:W-:Y:S02]  /*69f0*/  UISETP.GT.U32.AND UP0, UPT, UR50, 0x3, !UP2 ;  /* 0x000000033200788c */ /* 0x000fe4000d704070 */
[----:B------:R-:W-:Y:S02]  /*6a00*/  ULOP3.LUT UR49, UR49, 0x3, URZ, 0xc0, !UPT ;  /* 0x0000000331317892 */ /* 0x000fe4000f8ec03f */
[----:B------:R-:W-:-:S04]  /*6a10*/  USEL UR4, URZ, 0x1, !UP0 ;  /* 0x000000013f047887 */ /* 0x000fc8000c000000 */
[----:B------:R-:W-:Y:S01]  /*6a20*/  ULOP3.LUT UR48, UR4, UR48, UR5, 0x96, !UPT ;  /* 0x0000003004307292 */ /* 0x000fe2000f8e9605 */
[----:B------:R-:W-:Y:S11]  /*6a30*/  @P0 BRA `(.L_x_135) ;  /* 0xffffffa800880947 */ /* 0x000ff6000383ffff */
[----:B------:R-:W-:-:S13]  /*6a40*/  PLOP3.LUT P0, PT, PT, PT, PT, 0x8, 0x0 ;  /* 0x000000000000781c */ /* 0x000fda0003f0e170 */
.L_x_18:
[----:B------:R-:W-:Y:S05]  /*6a50*/  @P0 BRA `(.L_x_10) ;  /* 0x0000003000200947 */ /* 0x000fea0003800000 */
[----:B------:R-:W-:Y:S01]  /*6a60*/  ULDC.64 UR6, c[0x0][0x588] ;  /* 0x0001620000067ab9 */ /* 0x000fe20000000a00 */
[----:B------:R-:W-:Y:S01]  /*6a70*/  ISETP.NE.AND.EX P1, PT, R163, RZ, PT, P1 ;  /* 0x000000ffa300720c */ /* 0x000fe20003f25310 */
[----:B------:R-:W-:-:S04]  /*6a80*/  DEPBAR.LE SB0, 0x0 ;  /* 0x000080000000791a */ /* 0x000fc80000000000 */
[----:B------:R-:W-:Y:S01]  /*6a90*/  ISETP.NE.U32.AND P0, PT, RZ, UR6, PT ;  /* 0x00000006ff007c0c */ /* 0x000fe2000bf05070 */
[----:B------:R-:W-:Y:S03]  /*6aa0*/  BSSY B0, `(.L_x_136) ;  /* 0x0000014000007945 */ /* 0x000fe60003800000 */
[----:B------:R-:W-:-:S13]  /*6ab0*/  ISETP.NE.AND.EX P0, PT, RZ, UR7, PT, P0 ;  /* 0x00000007ff007c0c */ /* 0x000fda000bf05300 */
[----:B------:R-:W-:Y:S05]  /*6ac0*/  @P0 BRA P1, `(.L_x_137) ;  /* 0x0000000000440947 */ /* 0x000fea0000800000 */
[----:B------:R-:W-:-:S04]  /*6ad0*/  ISETP.NE.U32.AND P0, PT, R161, RZ, PT ;  /* 0x000000ffa100720c */ /* 0x000fc80003f05070 */
[----:B------:R-:W-:-:S13]  /*6ae0*/  ISETP.NE.AND.EX P0, PT, R163, RZ, PT, P0 ;  /* 0x000000ffa300720c */ /* 0x000fda0003f05300 */
[----:B------:R-:W-:Y:S05]  /*6af0*/  @!P0 BRA `(.L_x_138) ;  /* 0x00000000002c8947 */ /* 0x000fea0003800000 */
[----:B------:R-:W-:-:S13]  /*6b00*/  LOP3.LUT P0, RZ, R152, 0xff, RZ, 0xc0, !PT ;  /* 0x000000ff98ff7812 */ /* 0x000fda000780c0ff */
[----:B------:R-:W-:Y:S05]  /*6b10*/  @!P0 BRA `(.L_x_139) ;  /* 0x0000000000108947 */ /* 0x000fea0003800000 */
[----:B-----5:R-:W-:-:S13]  /*6b20*/  FSETP.NEU.AND P0, PT, R153, RZ, PT ;  /* 0x000000ff9900720b */ /* 0x020fda0003f0d000 */
[----:B------:R-:W-:Y:S05]  /*6b30*/  @!P0 BREAK B0 ;  /* 0x0000000000008942 */ /* 0x000fea0003800000 */
[----:B------:R-:W-:Y:S05]  /*6b40*/  @P0 BRA `(.L_x_137) ;  /* 0x0000000000240947 */ /* 0x000fea0003800000 */
[----:B------:R-:W-:Y:S05]  /*6b50*/  BRA `(.L_x_10) ;  /* 0x0000002c00e07947 */ /* 0x000fea0003800000 */
.L_x_139:
[----:B------:R-:W-:-:S04]  /*6b60*/  ISETP.NE.U32.AND P0, PT, RZ, UR6, PT ;  /* 0x00000006ff007c0c */ /* 0x000fc8000bf05070 */
[----:B------:R-:W-:-:S13]  /*6b70*/  ISETP.NE.AND.EX P0, PT, RZ, UR7, PT, P0 ;  /* 0x00000007ff007c0c */ /* 0x000fda000bf05300 */
[----:B------:R-:W-:Y:S05]  /*6b80*/  @!P0 BREAK B0 ;  /* 0x0000000000008942 */ /* 0x000fea0003800000 */
[----:B------:R-:W-:Y:S05]  /*6b90*/  @P0 BRA `(.L_x_137) ;  /* 0x0000000000100947 */ /* 0x000fea0003800000 */
[----:B------:R-:W-:Y:S05]  /*6ba0*/  BRA `(.L_x_10) ;  /* 0x0000002c00cc7947 */ /* 0x000fea0003800000 */
.L_x_138:
[----:B-----5:R-:W-:-:S13]  /*6bb0*/  FSETP.NEU.AND P0, PT, R153, RZ, PT ;  /* 0x000000ff9900720b */ /* 0x020fda0003f0d000 */
[----:B------:R-:W-:Y:S05]  /*6bc0*/  @!P0 BREAK B0 ;  /* 0x0000000000008942 */ /* 0x000fea0003800000 */
[----:B------:R-:W-:Y:S05]  /*6bd0*/  @!P0 BRA `(.L_x_10) ;  /* 0x0000002c00c08947 */ /* 0x000fea0003800000 */
.L_x_137:
[----:B------:R-:W-:Y:S05]  /*6be0*/  BSYNC B0 ;  /* 0x0000000000007941 */ /* 0x000fea0003800000 */
.L_x_136:
[----:B------:R-:W-:-:S04]  /*6bf0*/  LOP3.LUT R19, R19, 0x1, RZ, 0xfc, !PT ;  /* 0x0000000113137812 */ /* 0x000fc800078efcff */
[----:B------:R-:W-:-:S13]  /*6c00*/  ISETP.NE.AND P0, PT, R19, 0x3, PT ;  /* 0x000000031300780c */ /* 0x000fda0003f05270 */
[----:B------:R-:W-:Y:S05]  /*6c10*/  @!P0 BRA `(.L_x_140) ;  /* 0x0000000000048947 */ /* 0x000fea0003800000 */
[----:B------:R-:W-:Y:S01]  /*6c20*/  BPT.TRAP 0x1 ;  /* 0x000000040000795c */ /* 0x000fe20000300000 */
.L_x_140:
[----:B------:R-:W3:Y:S01]  /*6c30*/  S2UR UR5, SR_CgaCtaId ;  /* 0x00000000000579c3 */ /* 0x000ee20000008800 */
[----:B------:R-:W-:Y:S02]  /*6c40*/  UMOV UR4, 0x400 ;  /* 0x0000040000047882 */ /* 0x000fe40000000000 */
[----:B---3--:R-:W-:-:S04]  /*6c50*/  ULEA UR4, UR5, UR4, 0x18 ;  /* 0x0000000405047291 */ /* 0x008fc8000f8ec03f */
[----:B------:R-:W-:-:S04]  /*6c60*/  ULEA UR4, UR36, UR4, 0x3 ;  /* 0x0000000424047291 */ /* 0x000fc8000f8e183f */
[----:B------:R-:W-:-:S04]  /*6c70*/  UIADD3 UR4, UR4, 0x60, URZ ;  /* 0x0000006004047890 */ /* 0x000fc8000fffe03f */
[----:B------:R-:W-:-:S09]  /*6c80*/  UPRMT UR4, UR5, 0x654, UR4 ;  /* 0x0000065405047896 */ /* 0x000fd20008000004 */
[----:B------:R-:W-:Y:S01]  /*6c90*/  SYNCS.ARRIVE.TRANS64.RED.A1T0 RZ, [UR4], RZ ;  /* 0x000000ffffff79a7 */ /* 0x000fe20008100404 */
[----:B------:R-:W-:Y:S05]  /*6ca0*/  BRA `(.L_x_10) ;  /* 0x0000002c008c7947 */ /* 0x000fea0003800000 */
.L_x_9:
[----:B------:R-:W-:Y:S01]  /*6cb0*/  ULDC.64 UR4, c[0x0][0x8f8] ;  /* 0x00023e0000047ab9 */ /* 0x000fe20000000a00 */
[----:B------:R-:W-:Y:S01]  /*6cc0*/  PRMT R10, RZ, 0x7610, R10 ;  /* 0x00007610ff0a7816 */ /* 0x000fe2000000000a */
[----:B------:R-:W-:Y:S01]  /*6cd0*/  IMAD.MOV.U32 R13, RZ, RZ, -0x1 ;  /* 0xffffffffff0d7424 */ /* 0x000fe200078e00ff */
[----:B------:R-:W-:Y:S01]  /*6ce0*/  ISETP.GE.U32.AND P1, PT, R16, UR4, PT ;  /* 0x0000000410007c0c */ /* 0x000fe2000bf26070 */
[----:B------:R-:W-:Y:S02]  /*6cf0*/  IMAD.MOV.U32 R7, RZ, RZ, -0x1 ;  /* 0xffffffffff077424 */ /* 0x000fe400078e00ff */
[----:B------:R-:W-:Y:S01]  /*6d00*/  IMAD.MOV.U32 R6, RZ, RZ, -0x1 ;  /* 0xffffffffff067424 */ /* 0x000fe200078e00ff */
[----:B------:R-:W-:-:S13]  /*6d10*/  ISETP.GE.U32.AND.EX P1, PT, R17, UR5, PT, P1 ;  /* 0x0000000511007c0c */ /* 0x000fda000bf26110 */
[----:B------:R-:W-:Y:S05]  /*6d20*/  @P1 BRA `(.L_x_141) ;  /* 0x00000004005c1947 */ /* 0x000fea0003800000 */
[----:B------:R-:W1:Y:S01]  /*6d30*/  LDC.64 R14, c[0x0][0x8d0] ;  /* 0x00023400ff0e7b82 */ /* 0x000e620000000a00 */
[----:B------:R-:W-:Y:S02]  /*6d40*/  IMAD.MOV.U32 R12, RZ, RZ, R16 ;  /* 0x000000ffff0c7224 */ /* 0x000fe400078e0010 */
[----:B------:R-:W-:-:S05]  /*6d50*/  IMAD.MOV.U32 R13, RZ, RZ, R17 ;  /* 0x000000ffff0d7224 */ /* 0x000fca00078e0011 */
        /* <DEDUP_REMOVED lines=15> */
.L_x_142:
[--C-:B------:R-:W-:Y:S01]  /*6e50*/  SHF.R.U64 R14, R12, R20, R13.reuse ;  /* 0x000000140c0e7219 */ /* 0x100fe2000000120d */
[----:B------:R-:W1:Y:S01]  /*6e60*/  LDC R26, c[0x0][0x8c0] ;  /* 0x00023000ff1a7b82 */ /* 0x000e620000000800 */
[----:B------:R-:W-:Y:S01]  /*6e70*/  I2FP.F32.U32 R7, R8 ;  /* 0x0000000800077245 */ /* 0x000fe20000201000 */
[----:B------:R-:W-:Y:S01]  /*6e80*/  ULDC UR4, c[0x0][0x150] ;  /* 0x0000540000047ab9 */ /* 0x000fe20000000800 */
[----:B------:R-:W-:Y:S02]  /*6e90*/  SHF.R.U32.HI R6, RZ, R20, R13 ;  /* 0x00000014ff067219 */ /* 0x000fe4000001160d */
[----:B------:R-:W-:Y:S01]  /*6ea0*/  IADD3 R9, P1, RZ, -R14, RZ ;  /* 0x8000000eff097210 */ /* 0x000fe20007f3e0ff */
[----:B------:R-:W-:Y:S01]  /*6eb0*/  FMUL R13, R7, UR4 ;  /* 0x00000004070d7c20 */ /* 0x000fe20008400000 */
[----:B------:R-:W-:Y:S01]  /*6ec0*/  ULDC UR4, c[0x0][0x154] ;  /* 0x0000550000047ab9 */ /* 0x000fe20000000800 */
[----:B------:R-:W2:Y:S02]  /*6ed0*/  LDC.64 R28, c[0x0][0x8e8] ;  /* 0x00023a00ff1c7b82 */ /* 0x000ea40000000a00 */
[----:B------:R-:W-:-:S02]  /*6ee0*/  IMAD.X R11, RZ, RZ, ~R6, P1 ;  /* 0x000000ffff0b7224 */ /* 0x000fc400008e0e06 */
[----:B------:R-:W3:Y:S01]  /*6ef0*/  F2I.U32.TRUNC.NTZ R13, R13 ;  /* 0x0000000d000d7305 */ /* 0x000ee2000020f000 */
[----:B------:R-:W-:-:S03]  /*6f00*/  IMAD.WIDE.U32 R6, R9, R24, R16 ;  /* 0x0000001809067225 */ /* 0x000fc600078e0010 */
[----:B------:R-:W4:Y:S01]  /*6f10*/  LDC R15, c[0x0][0x144] ;  /* 0x00005100ff0f7b82 */ /* 0x000f220000000800 */
[----:B------:R-:W-:-:S04]  /*6f20*/  IMAD R10, R11, R24, RZ ;  /* 0x000000180b0a7224 */ /* 0x000fc800078e02ff */
[----:B------:R-:W-:Y:S02]  /*6f30*/  IMAD R9, R9, R25, R10 ;  /* 0x0000001909097224 */ /* 0x000fe400078e020a */
[----:B------:R-:W-:Y:S01]  /*6f40*/  IMAD.MOV.U32 R10, RZ, RZ, -0x1 ;  /* 0xffffffffff0a7424 */ /* 0x000fe200078e00ff */
[----:B------:R-:W5:Y:S01]  /*6f50*/  LDC R20, c[0x0][0x8b0] ;  /* 0x00022c00ff147b82 */ /* 0x000f620000000800 */
[----:B------:R-:W-:Y:S01]  /*6f60*/  IMAD.IADD R7, R7, 0x1, R9 ;  /* 0x0000000107077824 */ /* 0x000fe200078e0209 */
[----:B------:R-:W-:-:S04]  /*6f70*/  I2FP.F32.U32 R9, R3 ;  /* 0x0000000300097245 */ /* 0x000fc80000201000 */
[-C--:B-1----:R-:W-:Y:S01]  /*6f80*/  SHF.R.U64 R12, R6, R26.reuse, R7 ;  /* 0x0000001a060c7219 */ /* 0x082fe20000001207 */
[----:B---3--:R-:W-:Y:S01]  /*6f90*/  IMAD.MOV R6, RZ, RZ, -R13 ;  /* 0x000000ffff067224 */ /* 0x008fe200078e0a0d */
[----:B------:R-:W1:Y:S01]  /*6fa0*/  LDC R11, c[0x0][0x900] ;  /* 0x00024000ff0b7b82 */ /* 0x000e620000000800 */
[----:B--2---:R-:W-:Y:S01]  /*6fb0*/  ISETP.NE.U32.AND P1, PT, R28, RZ, PT ;  /* 0x000000ff1c00720c */ /* 0x004fe20003f25070 */
[----:B------:R-:W-:Y:S01]  /*6fc0*/  FMUL R9, R9, UR4 ;  /* 0x0000000409097c20 */ /* 0x000fe20008400000 */
[----:B------:R-:W-:Y:S02]  /*6fd0*/  SHF.R.U32.HI R7, RZ, R26, R7 ;  /* 0x0000001aff077219 */ /* 0x000fe40000011607 */
[----:B------:R-:W-:-:S03]  /*6fe0*/  ISETP.NE.AND.EX P1, PT, R29, RZ, PT, P1 ;  /* 0x000000ff1d00720c */ /* 0x000fc60003f25310 */
[----:B------:R-:W2:Y:S01]  /*6ff0*/  LDC R24, c[0x0][0x148] ;  /* 0x00005200ff187b82 */ /* 0x000ea20000000800 */
[----:B----4-:R-:W-:Y:S02]  /*7000*/  IMAD R25, R15, R6, R8 ;  /* 0x000000060f197224 */ /* 0x010fe400078e0208 */
[----:B------:R-:W-:-:S05]  /*7010*/  IMAD.MOV.U32 R8, RZ, RZ, 0x1 ;  /* 0x00000001ff087424 */ /* 0x000fca00078e00ff */
[----:B------:R-:W3:Y:S01]  /*7020*/  LDC R23, c[0x0][0x8a8] ;  /* 0x00022a00ff177b82 */ /* 0x000ee20000000800 */
[-CC-:B-----5:R-:W-:Y:S02]  /*7030*/  SHF.R.U64 R15, R12, R20.reuse, R7.reuse ;  /* 0x000000140c0f7219 */ /* 0x1a0fe40000001207 */
[----:B------:R-:W-:Y:S02]  /*7040*/  SHF.R.U32.HI R6, RZ, R20, R7 ;  /* 0x00000014ff067219 */ /* 0x000fe40000011607 */
[----:B------:R4:W1:Y:S03]  /*7050*/  F2I.U32.TRUNC.NTZ R20, R9 ;  /* 0x0000000900147305 */ /* 0x000866000020f000 */
[----:B------:R-:W2:Y:S01]  /*7060*/  LDC R27, c[0x0][0x8f0] ;  /* 0x00023c00ff1b7b82 */ /* 0x000ea20000000800 */
[-C--:B-1----:R-:W-:Y:S02]  /*7070*/  SHF.L.U32 R10, R10, R11.reuse, RZ ;  /* 0x0000000b0a0a7219 */ /* 0x082fe400000006ff */
[----:B------:R-:W-:-:S02]  /*7080*/  SHF.R.U64 R21, R15, R11, R6 ;  /* 0x0000000b0f157219 */ /* 0x000fc40000001206 */
[-C--:B------:R-:W-:Y:S02]  /*7090*/  SHF.R.U32.HI R7, RZ, R11.reuse, R6 ;  /* 0x0000000bff077219 */ /* 0x080fe40000011606 */
[----:B------:R-:W-:Y:S01]  /*70a0*/  SHF.L.U32 R26, R8, R11, RZ ;  /* 0x0000000b081a7219 */ /* 0x000fe200000006ff */
[----:B------:R-:W1:Y:S01]  /*70b0*/  LDC R30, c[0x0][0x8e0] ;  /* 0x00023800ff1e7b82 */ /* 0x000e620000000800 */
[----:B------:R-:W-:Y:S02]  /*70c0*/  LOP3.LUT R32, RZ, R10, RZ, 0x33, !PT ;  /* 0x0000000aff207212 */ /* 0x000fe400078e33ff */
[----:B------:R-:W-:-:S05]  /*70d0*/  MOV R6, R21 ;  /* 0x0000001500067202 */ /* 0x000fca0000000f00 */
[----:B------:R-:W1:Y:S01]  /*70e0*/  LDC R31, c[0x0][0x8b8] ;  /* 0x00022e00ff1f7b82 */ /* 0x000e620000000800 */
[----:B----4-:R-:W-:Y:S05]  /*70f0*/  @!P1 BRA `(.L_x_143) ;  /* 0x0000000000289947 */ /* 0x010fea0003800000 */
[----:B------:R-:W4:Y:S02]  /*7100*/  LDC R6, c[0x0][0x8f4] ;  /* 0x00023d00ff067b82 */ /* 0x000f240000000800 */
[----:B----4-:R-:W-:-:S05]  /*7110*/  IADD3 R11, P1, R21, R6, RZ ;  /* 0x00000006150b7210 */ /* 0x010fca0007f3e0ff */
        /* <DEDUP_REMOVED lines=8> */
.L_x_143:
[----:B------:R-:W-:Y:S01]  /*71a0*/  ISETP.NE.AND P1, PT, R2, 0x1, PT ;  /* 0x000000010200780c */ /* 0x000fe20003f25270 */
[----:B---3--:R-:W-:Y:S01]  /*71b0*/  VIADD R9, R23, 0xffffffff ;  /* 0xffffffff17097836 */ /* 0x008fe20000000000 */
[----:B--2---:R-:W-:Y:S01]  /*71c0*/  SHF.R.U64 R7, R6, R27, R7 ;  /* 0x0000001b06077219 */ /* 0x004fe20000001207 */
[----:B------:R-:W-:Y:S01]  /*71d0*/  IMAD.MOV R20, RZ, RZ, -R20 ;  /* 0x000000ffff147224 */ /* 0x000fe200078e0a14 */
[----:B------:R-:W-:Y:S02]  /*71e0*/  LOP3.LUT R6, R15, R32, RZ, 0xc0, !PT ;  /* 0x000000200f067212 */ /* 0x000fe400078ec0ff */
[----:B------:R-:W-:Y:S01]  /*71f0*/  LOP3.LUT R12, R12, R9, RZ, 0xc0, !PT ;  /* 0x000000090c0c7212 */ /* 0x000fe200078ec0ff */
[----:B------:R-:W-:Y:S01]  /*7200*/  IMAD.MOV R8, RZ, RZ, -R7 ;  /* 0x000000ffff087224 */ /* 0x000fe200078e0a07 */
[----:B------:R-:W-:Y:S01]  /*7210*/  MOV R10, 0x1 ;  /* 0x00000001000a7802 */ /* 0x000fe20000000f00 */
[----:B------:R-:W-:-:S04]  /*7220*/  IMAD R6, R26, R7, R6 ;  /* 0x000000071a067224 */ /* 0x000fc800078e0206 */
[----:B------:R-:W-:Y:S02]  /*7230*/  @P1 IMAD R25, R24, R20, R3 ;  /* 0x0000001418191224 */ /* 0x000fe400078e0203 */
[----:B-1----:R-:W-:Y:S02]  /*7240*/  IMAD R3, R8, R30, R21 ;  /* 0x0000001e08037224 */ /* 0x002fe400078e0215 */
[----:B------:R-:W-:Y:S02]  /*7250*/  IMAD R13, R6, R31, R25 ;  /* 0x0000001f060d7224 */ /* 0x000fe400078e0219 */
[----:B------:R-:W-:-:S05]  /*7260*/  IMAD R6, R3, R23, R12 ;  /* 0x0000001703067224 */ /* 0x000fca00078e020c */
[----:B------:R-:W-:Y:S02]  /*7270*/  SEL R7, R6, R13, !P1 ;  /* 0x0000000d06077207 */ /* 0x000fe40004800000 */
[----:B------:R-:W-:Y:S01]  /*7280*/  SEL R13, R13, R6, !P1 ;  /* 0x000000060d0d7207 */ /* 0x000fe20004800000 */
[----:B------:R-:W-:-:S07]  /*7290*/  IMAD.MOV.U32 R6, RZ, RZ, R14 ;  /* 0x000000ffff067224 */ /* 0x000fce00078e000e */
.L_x_141:
[----:B------:R-:W-:-:S08]  /*72a0*/  NOP ;  /* 0x0000000000007918 */ /* 0x000fd00000000000 */
[----:B------:R-:W1:-:S00]  /*72b0*/  USETMAXREG.DEALLOC.CTAPOOL 0x28 ;  /* 0x00000028000079c8 */ /* 0x000e4000080e0500 */
[----:B-1----:R-:W-:-:S13]  /*72c0*/  ISETP.NE.AND P1, PT, R0, 0x1, PT ;  /* 0x000000010000780c */ /* 0x002fda0003f25270 */
[----:B------:R-:W-:Y:S05]  /*72d0*/  @!P1 BRA `(.L_x_10) ;  /* 0x0000002800009947 */ /* 0x000fea0003800000 */
[----:B------:R-:W-:Y:S05]  /*72e0*/  @!P4 BRA `(.L_x_144) ;  /* 0x000000180018c947 */ /* 0x000fea0003800000 */
[----:B------:R-:W-:-:S13]  /*72f0*/  ISETP.NE.OR P0, PT, R0, 0x2, P0 ;  /* 0x000000020000780c */ /* 0x000fda0000705670 */
[----:B------:R-:W-:Y:S05]  /*7300*/  @P0 BRA `(.L_x_10) ;  /* 0x0000002400f40947 */ /* 0x000fea0003800000 */
[----:B------:R-:W-:-:S13]  /*7310*/  LOP3.LUT P1, RZ, R10, 0xff, RZ, 0xc0, !PT ;  /* 0x000000ff0aff7812 */ /* 0x000fda000782c0ff */
[----:B------:R-:W-:Y:S05]  /*7320*/  @!P1 BRA `(.L_x_145) ;  /* 0x0000000000189947 */ /* 0x000fea0003800000 */
[----:B------:R-:W-:Y:S01]  /*7330*/  UMOV UR4, 0x400 ;  /* 0x0000040000047882 */ /* 0x000fe20000000000 */
[----:B------:R-:W-:Y:S01]  /*7340*/  IMAD.MOV.U32 R0, RZ, RZ, RZ ;  /* 0x000000ffff007224 */ /* 0x000fe200078e00ff */
[----:B------:R-:W-:-:S04]  /*7350*/  ULEA UR4, UR37, UR4, 0x18 ;  /* 0x0000000425047291 */ /* 0x000fc8000f8ec03f */
[----:B------:R-:W-:-:S05]  /*7360*/  SHF.L.U32 R0, R0, 0x1f, RZ ;  /* 0x0000001f00007819 */ /* 0x000fca00000006ff */
[----:B------:R-:W1:Y:S02]  /*7370*/  SYNCS.PHASECHK.TRANS64.TRYWAIT P0, [UR4+0x88], R0 ;  /* 0x00008800ff0075a7 */ /* 0x000e640008000144 */
[----:B-1----:R-:W-:Y:S05]  /*7380*/  @!P0 BRA `(.L_x_146) ;  /* 0x0000002800ac8947 */ /* 0x002fea0003800000 */
.L_x_145:
[----:B------:R-:W-:Y:S01]  /*7390*/  PRMT R9, RZ, 0x7610, R9 ;  /* 0x00007610ff097816 */ /* 0x000fe20000000009 */
[----:B------:R-:W-:Y:S06]  /*73a0*/  @P3 BRA `(.L_x_147) ;  /* 0x0000000000243947 */ /* 0x000fec0003800000 */
[----:B------:R-:W-:Y:S02]  /*73b0*/  ULDC.64 UR4, c[0x0][0x588] ;  /* 0x0001620000047ab9 */ /* 0x000fe40000000a00 */
[----:B------:R-:W-:-:S04]  /*73c0*/  ISETP.NE.U32.AND P0, PT, RZ, UR4, PT ;  /* 0x00000004ff007c0c */ /* 0x000fc8000bf05070 */
[----:B------:R-:W-:-:S13]  /*73d0*/  ISETP.NE.AND.EX P0, PT, RZ, UR5, PT, P0 ;  /* 0x00000005ff007c0c */ /* 0x000fda000bf05300 */
[----:B------:R-:W-:Y:S05]  /*73e0*/  @!P0 BRA `(.L_x_148) ;  /* 0x00000000000c8947 */ /* 0x000fea0003800000 */
[----:B------:R2:W5:Y:S01]  /*73f0*/  LDG.E R11, desc[UR42][R4.64] ;  /* 0x0000002a040b7981 */ /* 0x000562000c1e1900 */
[----:B------:R-:W-:Y:S01]  /*7400*/  IMAD.MOV.U32 R9, RZ, RZ, 0x1 ;  /* 0x00000001ff097424 */ /* 0x000fe200078e00ff */
[----:B------:R-:W-:Y:S06]  /*7410*/  BRA `(.L_x_147) ;  /* 0x0000000000087947 */ /* 0x000fec0003800000 */
.L_x_148:
[----:B------:R-:W3:Y:S01]  /*7420*/  LDC R11, c[0x0][0x580] ;  /* 0x00016000ff0b7b82 */ /* 0x000ee20000000800 */
[----:B------:R-:W-:-:S07]  /*7430*/  IMAD.MOV.U32 R9, RZ, RZ, 0x1 ;  /* 0x00000001ff097424 */ /* 0x000fce00078e00ff */
.L_x_147:
[----:B------:R-:W-:Y:S05]  /*7440*/  @!P1 BRA `(.L_x_149) ;  /* 0x0000001400489947 */ /* 0x000fea0003800000 */
[----:B-1----:R-:W1:Y:S01]  /*7450*/  LDC R0, c[0x0][0x900] ;  /* 0x00024000ff007b82 */ /* 0x002e620000000800 */
[----:B--2---:R-:W-:Y:S01]  /*7460*/  IMAD.MOV.U32 R5, RZ, RZ, -0x1 ;  /* 0xffffffffff057424 */ /* 0x004fe200078e00ff */
[----:B------:R-:W-:Y:S01]  /*7470*/  LOP3.LUT R10, R19, 0x2, RZ, 0xfc, !PT ;  /* 0x00000002130a7812 */ /* 0x000fe200078efcff */
[----:B------:R-:W-:Y:S01]  /*7480*/  IMAD.MOV.U32 R15, RZ, RZ, 0x1 ;  /* 0x00000001ff0f7424 */ /* 0x000fe200078e00ff */
[----:B------:R-:W-:Y:S01]  /*7490*/  ULDC.64 UR22, c[0x0][0x198] ;  /* 0x0000660000167ab9 */ /* 0x000fe20000000a00 */
[----:B------:R-:W-:Y:S01]  /*74a0*/  ULDC.64 UR4, c[0x0][0x588] ;  /* 0x0001620000047ab9 */ /* 0x000fe20000000a00 */
[----:B------:R-:W-:Y:S01]  /*74b0*/  ULDC.64 UR6, c[0x0][0x8f8] ;  /* 0x00023e0000067ab9 */ /* 0x000fe20000000a00 */
[----:B------:R-:W-:Y:S01]  /*74c0*/  ULDC.64 UR14, c[0x0][0x590] ;  /* 0x00016400000e7ab9 */ /* 0x000fe20000000a00 */
[----:B------:R-:W2:Y:S01]  /*74d0*/  LDC R3, c[0x0][0x8a8] ;  /* 0x00022a00ff037b82 */ /* 0x000ea20000000800 */
[-C--:B-1----:R-:W-:Y:S02]  /*74e0*/  SHF.L.U32 R5, R5, R0.reuse, RZ ;  /* 0x0000000005057219 */ /* 0x082fe400000006ff */
[----:B------:R-:W-:-:S02]  /*74f0*/  SHF.L.U32 R0, R15, R0, RZ ;  /* 0x000000000f007219 */ /* 0x000fc400000006ff */
[----:B------:R-:W-:Y:S02]  /*7500*/  LOP3.LUT R8, RZ, R5, RZ, 0x33, !PT ;  /* 0x00000005ff087212 */ /* 0x000fe400078e33ff */
[----:B--2---:R-:W-:-:S07]  /*7510*/  IADD3 R3, R3, -0x1, RZ ;  /* 0xffffffff03037810 */ /* 0x004fce0007ffe0ff */
.L_x_205:
[----:B------:R-:W-:Y:S02]  /*7520*/  ISETP.NE.U32.AND P0, PT, RZ, UR14, PT ;  /* 0x0000000eff007c0c */ /* 0x000fe4000bf05070 */
[----:B------:R-:W-:Y:S02]  /*7530*/  R2UR UR19, R13 ;  /* 0x000000000d1372ca */ /* 0x000fe400000e0000 */
[----:B------:R-:W-:Y:S02]  /*7540*/  R2UR UR18, R7 ;  /* 0x00000000071272ca */ /* 0x000fe400000e0000 */
[----:B------:R-:W-:-:S09]  /*7550*/  ISETP.NE.AND.EX P0, PT, RZ, UR15, PT, P0 ;  /* 0x0000000fff007c0c */ /* 0x000fd2000bf05300 */
[----:B------:R-:W-:Y:S02]  /*7560*/  USHF.L.U32 UR19, UR19, 0x8, URZ ;  /* 0x0000000813137899 */ /* 0x000fe4000800063f */
[----:B------:R-:W-:Y:S02]  /*7570*/  USHF.L.U32 UR18, UR18, 0x7, URZ ;  /* 0x0000000712127899 */ /* 0x000fe4000800063f */
[----:B--234-:R-:W-:Y:S10]  /*7580*/  @!P0 BRA `(.L_x_150) ;  /* 0x00000000002c8947 */ /* 0x01cff40003800000 */
[----:B------:R-:W-:-:S04]  /*7590*/  ISETP.NE.U32.AND P1, PT, RZ, UR4, PT ;  /* 0x00000004ff007c0c */ /* 0x000fc8000bf25070 */
[----:B------:R-:W-:-:S13]  /*75a0*/  ISETP.NE.AND.EX P1, PT, RZ, UR5, PT, P1 ;  /* 0x00000005ff007c0c */ /* 0x000fda000bf25310 */
[----:B------:R-:W-:Y:S05]  /*75b0*/  @!P1 BRA `(.L_x_151) ;  /* 0x0000000000189947 */ /* 0x000fea0003800000 */
[----:B------:R-:W1:Y:S01]  /*75c0*/  LDC.64 R4, c[0x0][0x588] ;  /* 0x00016200ff047b82 */ /* 0x000e620000000a00 */
[----:B------:R-:W-:-:S04]  /*75d0*/  IMAD R7, R6, UR14, RZ ;  /* 0x0000000e06077c24 */ /* 0x000fc8000f8e02ff */
[----:B-1----:R-:W-:-:S05]  /*75e0*/  IMAD.WIDE R4, R7, 0x4, R4 ;  /* 0x0000000407047825 */ /* 0x002fca00078e0204 */
[----:B---3-5:R1:W5:Y:S01]  /*75f0*/  LDG.E R11, desc[UR42][R4.64] ;  /* 0x0000002a040b7981 */ /* 0x028362000c1e1900 */
[----:B------:R-:W-:Y:S01]  /*7600*/  IMAD.MOV.U32 R9, RZ, RZ, 0x1 ;  /* 0x00000001ff097424 */ /* 0x000fe200078e00ff */
[----:B------:R-:W-:Y:S06]  /*7610*/  BRA `(.L_x_150) ;  /* 0x0000000000087947 */ /* 0x000fec0003800000 */
.L_x_151:
[----:B---3-5:R-:W2:Y:S01]  /*7620*/  LDC R11, c[0x0][0x580] ;  /* 0x00016000ff0b7b82 */ /* 0x028ea20000000800 */
[----:B------:R-:W-:-:S07]  /*7630*/  IMAD.MOV.U32 R9, RZ, RZ, 0x1 ;  /* 0x00000001ff097424 */ /* 0x000fce00078e00ff */
.L_x_150:
[----:B------:R-:W-:Y:S05]  /*7640*/  @!P0 BRA `(.L_x_152) ;  /* 0x00000000001c8947 */ /* 0x000fea0003800000 */
[----:B------:R-:W-:-:S13]  /*7650*/  LOP3.LUT P2, RZ, R9, 0xff, RZ, 0xc0, !PT ;  /* 0x000000ff09ff7812 */ /* 0x000fda000784c0ff */
[----:B-1----:R-:W1:Y:S02]  /*7660*/  @!P2 LDC.64 R4, c[0x0][0x588] ;  /* 0x00016200ff04ab82 */ /* 0x002e640000000a00 */
[----:B-1----:R-:W-:-:S04]  /*7670*/  @!P2 ISETP.NE.U32.AND P0, PT, R4, RZ, PT ;  /* 0x000000ff0400a20c */ /* 0x002fc80003f05070 */
[----:B------:R-:W-:Y:S02]  /*7680*/  @!P2 ISETP.NE.AND.EX P1, PT, R5, RZ, PT, P0 ;  /* 0x000000ff0500a20c */ /* 0x000fe40003f25300 */
[----:B--23-5:R-:W-:Y:S02]  /*7690*/  @P2 FSETP.EQ.AND P0, PT, R11, RZ, PT ;  /* 0x000000ff0b00220b */ /* 0x02cfe40003f02000 */
[----:B------:R-:W-:Y:S01]  /*76a0*/  @!P2 PLOP3.LUT P0, PT, P1, PT, PT, 0x8, 0x0 ;  /* 0x000000000000a81c */ /* 0x000fe20000f0e170 */
[----:B------:R-:W-:-:S12]  /*76b0*/  BRA `(.L_x_153) ;  /* 0x0000000000047947 */ /* 0x000fd80003800000 */
.L_x_152:
[----:B--23-5:R-:W-:-:S13]  /*76c0*/  FSETP.EQ.AND P0, PT, R11, RZ, PT ;  /* 0x000000ff0b00720b */ /* 0x02cfda0003f02000 */
.L_x_153:
[----:B------:R-:W-:Y:S02]  /*76d0*/  ISETP.NE.AND P2, PT, R10, 0x3, PT ;  /* 0x000000030a00780c */ /* 0x000fe40003f45270 */
[----:B------:R-:W-:-:S04]  /*76e0*/  ELECT P1, URZ, PT ;  /* 0x00000000003f782f */ /* 0x000fc80003820000 */
[----:B------:R-:W-:-:S07]  /*76f0*/  PLOP3.LUT P0, PT, P1, P0, PT, 0x20, 0x0 ;  /* 0x000000000000781c */ /* 0x000fce0000f00470 */
[----:B------:R-:W-:Y:S06]  /*7700*/  @!P2 BRA `(.L_x_154) ;  /* 0x000000000004a947 */ /* 0x000fec0003800000 */
[----:B------:R-:W-:Y:S01]  /*7710*/  BPT.TRAP 0x1 ;  /* 0x000000040000795c */ /* 0x000fe20000300000 */
.L_x_154:
[----:B------:R-:W2:Y:S01]  /*7720*/  S2UR UR37, SR_CgaCtaId ;  /* 0x00000000002579c3 */ /* 0x000ea20000008800 */
[----:B------:R-:W-:Y:S01]  /*7730*/  UMOV UR13, 0x400 ;  /* 0x00000400000d7882 */ /* 0x000fe20000000000 */
[----:B-1----:R-:W-:-:S05]  /*7740*/  IMAD.MOV.U32 R4, RZ, RZ, 0x1 ;  /* 0x00000001ff047424 */ /* 0x002fca00078e00ff */
[----:B------:R-:W-:Y:S01]  /*7750*/  SHF.L.U32 R4, R4, 0x1f, RZ ;  /* 0x0000001f04047819 */ /* 0x000fe200000006ff */
[----:B--2---:R-:W-:-:S09]  /*7760*/  ULEA UR13, UR37, UR13, 0x18 ;  /* 0x0000000d250d7291 */ /* 0x004fd2000f8ec03f */
[----:B------:R-:W1:Y:S02]  /*7770*/  SYNCS.PHASECHK.TRANS64.TRYWAIT P1, [UR13+0x60], R4 ;  /* 0x00006004ff0075a7 */ /* 0x000e64000802014d */
[----:B-1----:R-:W-:Y:S05]  /*7780*/  @!P1 BRA `(.L_x_155) ;  /* 0x0000002400c49947 */ /* 0x002fea0003800000 */
.L_x_241:
[----:B------:R-:W-:Y:S04]  /*7790*/  BSSY B0, `(.L_x_156) ;  /* 0x000000e000007945 */ /* 0x000fe80003800000 */
[----:B------:R-:W-:Y:S05]  /*77a0*/  @!P0 BRA `(.L_x_157) ;  /* 0x0000000000308947 */ /* 0x000fea0003800000 */
[----:B------:R-:W-:Y:S01]  /*77b0*/  R2UR UR20, R6 ;  /* 0x00000000061472ca */ /* 0x000fe200000e0000 */
[----:B------:R-:W-:Y:S02]  /*77c0*/  UIADD3 UR8, UP0, UR22, 0x3f0, URZ ;  /* 0x000003f016087890 */ /* 0x000fe4000ff1e03f */
[----:B------:R-:W-:Y:S02]  /*77d0*/  UIADD3 UR16, UR13, 0x200, URZ ;  /* 0x000002000d107890 */ /* 0x000fe4000fffe03f */
[----:B------:R-:W-:Y:S02]  /*77e0*/  UIADD3 UR17, UR13, 0x40, URZ ;  /* 0x000000400d117890 */ /* 0x000fe4000fffe03f */
[----:B------:R-:W-:Y:S01]  /*77f0*/  UIADD3.X UR9, URZ, UR23, URZ, UP0, !UPT ;  /* 0x000000173f097290 */ /* 0x000fe200087fe43f */
[----:B------:R-:W-:Y:S01]  /*7800*/  UMOV UR10, 0x0 ;  /* 0x00000000000a7882 */ /* 0x000fe20000000000 */
[----:B------:R-:W-:-:S07]  /*7810*/  UMOV UR11, 0x10000000 ;  /* 0x10000000000b7882 */ /* 0x000fce0000000000 */
[----:B------:R2:W-:Y:S02]  /*7820*/  UTMALDG.3D [UR16], [UR8], desc[UR10] ;  /* 0x00000a10080075b4 */ /* 0x0005e40008011000 */
[----:B--2---:R-:W-:Y:S05]  /*7830*/  @!P2 BRA `(.L_x_158) ;  /* 0x000000000004a947 */ /* 0x004fea0003800000 */
[----:B------:R-:W-:Y:S01]  /*7840*/  BPT.TRAP 0x1 ;  /* 0x000000040000795c */ /* 0x000fe20000300000 */
.L_x_158:
[----:B-1----:R-:W1:Y:S02]  /*7850*/  LDC R5, c[0x0][0x800] ;  /* 0x00020000ff057b82 */ /* 0x002e640000000800 */
[----:B-1----:R2:W-:Y:S02]  /*7860*/  SYNCS.ARRIVE.TRANS64.RED.A0TR RZ, [UR13+0x40], R5 ;  /* 0x00004005ffff79a7 */ /* 0x0025e4000830040d */
.L_x_157:
[----:B------:R-:W-:Y:S05]  /*7870*/  BSYNC B0 ;  /* 0x0000000000007941 */ /* 0x000fea0003800000 */
.L_x_156:
[----:B------:R-:W-:Y:S05]  /*7880*/  @!P2 BRA `(.L_x_159) ;  /* 0x000000000004a947 */ /* 0x000fea0003800000 */
[----:B------:R-:W-:Y:S01]  /*7890*/  BPT.TRAP 0x1 ;  /* 0x000000040000795c */ /* 0x000fe20000300000 */
.L_x_159:
[----:B------:R-:W-:-:S04]  /*78a0*/  UIADD3 UR33, UR13, 0x40, URZ ;  /* 0x000000400d217890 */ /* 0x000fc8000fffe03f */
[----:B------:R-:W-:-:S09]  /*78b0*/  UPRMT UR16, UR37, 0x654, UR33 ;  /* 0x0000065425107896 */ /* 0x000fd20008000021 */
[----:B------:R-:W-:Y:S01]  /*78c0*/  SYNCS.ARRIVE.TRANS64.RED.A1T0 RZ, [UR16], RZ ;  /* 0x000000ffffff79a7 */ /* 0x000fe20008100410 */
[----:B------:R-:W-:Y:S05]  /*78d0*/  @!P2 BRA `(.L_x_160) ;  /* 0x000000000004a947 */ /* 0x000fea0003800000 */
[----:B------:R-:W-:Y:S01]  /*78e0*/  BPT.TRAP 0x1 ;  /* 0x000000040000795c */ /* 0x000fe20000300000 */
.L_x_160:
[----:B------:R-:W3:Y:S02]  /*78f0*/  SYNCS.PHASECHK.TRANS64.TRYWAIT P1, [UR13+0x68], R4 ;  /* 0x00006804ff0075a7 */ /* 0x000ee4000802014d */
[----:B---3--:R-:W-:Y:S05]  /*7900*/  @!P1 BRA `(.L_x_161) ;  /* 0x00000024007c9947 */ /* 0x008fea0003800000 */
.L_x_242:
[----:B------:R-:W-:Y:S04]  /*7910*/  BSSY B0, `(.L_x_162) ;  /* 0x0000010000007945 */ /* 0x000fe80003800000 */
[----:B------:R-:W-:Y:S05]  /*7920*/  @!P0 BRA `(.L_x_163) ;  /* 0x0000000000388947 */ /* 0x000fea0003800000 */
[----:B------:R-:W-:Y:S01]  /*7930*/  UIADD3 UR20, UP0, UR22, 0x3f0, URZ ;  /* 0x000003f016147890 */ /* 0x000fe2000ff1e03f */
[----:B------:R-:W-:Y:S01]  /*7940*/  R2UR UR12, R6 ;  /* 0x00000000060c72ca */ /* 0x000fe200000e0000 */
[----:B------:R-:W-:Y:S02]  /*7950*/  UIADD3 UR11, UR19, 0x80, URZ ;  /* 0x00000080130b7890 */ /* 0x000fe4000fffe03f */
[----:B------:R-:W-:Y:S02]  /*7960*/  UIADD3 UR8, UR13, 0x2200, URZ ;  /* 0x000022000d087890 */ /* 0x000fe4000fffe03f */
[----:B------:R-:W-:Y:S02]  /*7970*/  UIADD3 UR9, UR13, 0x48, URZ ;  /* 0x000000480d097890 */ /* 0x000fe4000fffe03f */
[----:B------:R-:W-:Y:S01]  /*7980*/  UIADD3.X UR21, URZ, UR23, URZ, UP0, !UPT ;  /* 0x000000173f157290 */ /* 0x000fe200087fe43f */
[----:B------:R-:W-:Y:S01]  /*7990*/  UMOV UR24, 0x0 ;  /* 0x0000000000187882 */ /* 0x000fe20000000000 */
[----:B------:R-:W-:Y:S01]  /*79a0*/  UMOV UR25, 0x10000000 ;  /* 0x1000000000197882 */ /* 0x000fe20000000000 */
[----:B------:R-:W-:-:S06]  /*79b0*/  UMOV UR10, UR18 ;  /* 0x00000012000a7c82 */ /* 0x000fcc0008000000 */
[----:B------:R3:W-:Y:S02]  /*79c0*/  UTMALDG.3D [UR8], [UR20], desc[UR24] ;  /* 0x00001808140075b4 */ /* 0x0007e40008011000 */
[----:B---3--:R-:W-:Y:S05]  /*79d0*/  @!P2 BRA `(.L_x_164) ;  /* 0x000000000004a947 */ /* 0x008fea0003800000 */
[----:B------:R-:W-:Y:S01]  /*79e0*/  BPT.TRAP 0x1 ;  /* 0x000000040000795c */ /* 0x000fe20000300000 */
.L_x_164:
[----:B-12---:R-:W1:Y:S02]  /*79f0*/  LDC R5, c[0x0][0x800] ;  /* 0x00020000ff057b82 */ /* 0x006e640000000800 */
[----:B-1----:R3:W-:Y:S02]  /*7a00*/  SYNCS.ARRIVE.TRANS64.RED.A0TR RZ, [UR13+0x48], R5 ;  /* 0x00004805ffff79a7 */ /* 0x0027e4000830040d */
.L_x_163:
[----:B------:R-:W-:Y:S05]  /*7a10*/  BSYNC B0 ;  /* 0x0000000000007941 */ /* 0x000fea0003800000 */
.L_x_162:
[----:B------:R-:W-:Y:S05]  /*7a20*/  @!P2 BRA `(.L_x_165) ;  /* 0x000000000004a947 */ /* 0x000fea0003800000 */
[----:B------:R-:W-:Y:S01]  /*7a30*/  BPT.TRAP 0x1 ;  /* 0x000000040000795c */ /* 0x000fe20000300000 */
.L_x_165:
[----:B------:R-:W-:Y:S02]  /*7a40*/  UIADD3 UR25, UR13, 0x48, URZ ;  /* 0x000000480d197890 */ /* 0x000fe4000fffe03f */
[----:B------:R-:W-:Y:S02]  /*7a50*/  UIADD3 UR10, UR18, 0x20, URZ ;  /* 0x00000020120a7890 */ /* 0x000fe4000fffe03f */
[----:B------:R-:W-:-:S09]  /*7a60*/  UPRMT UR20, UR37, 0x654, UR25 ;  /* 0x0000065425147896 */ /* 0x000fd20008000019 */
[----:B------:R-:W-:Y:S01]  /*7a70*/  SYNCS.ARRIVE.TRANS64.RED.A1T0 RZ, [UR20], RZ ;  /* 0x000000ffffff79a7 */ /* 0x000fe20008100414 */
[----:B------:R-:W-:Y:S05]  /*7a80*/  @!P2 BRA `(.L_x_166) ;  /* 0x000000000004a947 */ /* 0x000fea0003800000 */
[----:B------:R-:W-:Y:S01]  /*7a90*/  BPT.TRAP 0x1 ;  /* 0x000000040000795c */ /* 0x000fe20000300000 */
.L_x_166:
[----:B------:R-:W4:Y:S02]  /*7aa0*/  SYNCS.PHASECHK.TRANS64.TRYWAIT P1, [UR13+0x70], R4 ;  /* 0x00007004ff0075a7 */ /* 0x000f24000802014d */
[----:B----4-:R-:W-:Y:S05]  /*7ab0*/  @!P1 BRA `(.L_x_167) ;  /* 0x0000002400289947 */ /* 0x010fea0003800000 */
.L_x_243:
        /* <DEDUP_REMOVED lines=8> */
[----:B------:R-:W-:Y:S01]  /*7b40*/  UMOV UR29, 0x10000000 ;  /* 0x10000000001d7882 */ /* 0x000fe20000000000 */
[----:B------:R-:W-:-:S06]  /*7b50*/  UMOV UR11, UR19 ;  /* 0x00000013000b7c82 */ /* 0x000fcc0008000000 */
[----:B------:R4:W-:Y:S02]  /*7b60*/  UTMALDG.3D [UR8], [UR26], desc[UR28] ;  /* 0x00001c081a0075b4 */ /* 0x0009e40008011000 */
[----:B----4-:R-:W-:Y:S05]  /*7b70*/  @!P2 BRA `(.L_x_170) ;  /* 0x000000000004a947 */ /* 0x010fea0003800000 */
[----:B------:R-:W-:Y:S01]  /*7b80*/  BPT.TRAP 0x1 ;  /* 0x000000040000795c */ /* 0x000fe20000300000 */
.L_x_170:
[----:B-123--:R-:W1:Y:S02]  /*7b90*/  LDC R5, c[0x0][0x800] ;  /* 0x00020000ff057b82 */ /* 0x00ee640000000800 */
[----:B-1----:R4:W-:Y:S02]  /*7ba0*/  SYNCS.ARRIVE.TRANS64.RED.A0TR RZ, [UR13+0x50], R5 ;  /* 0x00005005ffff79a7 */ /* 0x0029e4000830040d */
.L_x_169:
[----:B------:R-:W-:Y:S05]  /*7bb0*/  BSYNC B0 ;  /* 0x0000000000007941 */ /* 0x000fea0003800000 */
.L_x_168:
[----:B------:R-:W-:Y:S05]  /*7bc0*/  @!P2 BRA `(.L_x_171) ;  /* 0x000000000004a947 */ /* 0x000fea0003800000 */
[----:B------:R-:W-:Y:S01]  /*7bd0*/  BPT.TRAP 0x1 ;  /* 0x000000040000795c */ /* 0x000fe20000300000 */
.L_x_171:
[----:B------:R-:W-:-:S04]  /*7be0*/  UIADD3 UR17, UR13, 0x50, URZ ;  /* 0x000000500d117890 */ /* 0x000fc8000fffe03f */
[----:B------:R-:W-:-:S09]  /*7bf0*/  UPRMT UR21, UR37, 0x654, UR17 ;  /* 0x0000065425157896 */ /* 0x000fd20008000011 */
[----:B------:R-:W-:Y:S01]  /*7c00*/  SYNCS.ARRIVE.TRANS64.RED.A1T0 RZ, [UR21], RZ ;  /* 0x000000ffffff79a7 */ /* 0x000fe20008100415 */
[----:B------:R-:W-:Y:S05]  /*7c10*/  @!P2 BRA `(.L_x_172) ;  /* 0x000000000004a947 */ /* 0x000fea0003800000 */
[----:B------:R-:W-:Y:S01]  /*7c20*/  BPT.TRAP 0x1 ;  /* 0x000000040000795c */ /* 0x000fe20000300000 */
.L_x_172:
[----:B------:R-:W5:Y:S02]  /*7c30*/  SYNCS.PHASECHK.TRANS64.TRYWAIT P1, [UR13+0x78], R4 ;  /* 0x00007804ff0075a7 */ /* 0x000f64000802014d */
[----:B-----5:R-:W-:Y:S05]  /*7c40*/  @!P1 BRA `(.L_x_173) ;  /* 0x0000002000dc9947 */ /* 0x020fea0003800000 */
.L_x_244:
        /* <DEDUP_REMOVED lines=9> */
[----:B------:R-:W-:-:S07]  /*7ce0*/  UMOV UR29, 0x10000000 ;  /* 0x10000000001d7882 */ /* 0x000fce0000000000 */
[----:B------:R1:W-:Y:S02]  /*7cf0*/  UTMALDG.3D [UR8], [UR26], desc[UR28] ;  /* 0x00001c081a0075b4 */ /* 0x0003e40008011000 */
[----:B-1----:R-:W-:Y:S05]  /*7d00*/  @!P2 BRA `(.L_x_176) ;  /* 0x000000000004a947 */ /* 0x002fea0003800000 */
[----:B------:R-:W-:Y:S01]  /*7d10*/  BPT.TRAP 0x1 ;  /* 0x000000040000795c */ /* 0x000fe20000300000 */
.L_x_176:
[----:B------:R-:W1:Y:S02]  /*7d20*/  LDC R4, c[0x0][0x800] ;  /* 0x00020000ff047b82 */ /* 0x000e640000000800 */
[----:B-1----:R1:W-:Y:S02]  /*7d30*/  SYNCS.ARRIVE.TRANS64.RED.A0TR RZ, [UR13+0x58], R4 ;  /* 0x00005804ffff79a7 */ /* 0x0023e4000830040d */
.L_x_175:
[----:B------:R-:W-:Y:S05]  /*7d40*/  BSYNC B0 ;  /* 0x0000000000007941 */ /* 0x000fea0003800000 */
.L_x_174:
[----:B------:R-:W-:Y:S05]  /*7d50*/  @!P2 BRA `(.L_x_177) ;  /* 0x000000000004a947 */ /* 0x000fea0003800000 */
[----:B------:R-:W-:Y:S01]  /*7d60*/  BPT.TRAP 0x1 ;  /* 0x000000040000795c */ /* 0x000fe20000300000 */
.L_x_177:
[----:B------:R-:W-:Y:S02]  /*7d70*/  UIADD3 UR9, UR13, 0x58, URZ ;  /* 0x000000580d097890 */ /* 0x000fe4000fffe03f */
[----:B------:R-:W-:Y:S02]  /*7d80*/  UIADD3 UR34, UR18, 0x40, URZ ;  /* 0x0000004012227890 */ /* 0x000fe4000fffe03f */
[----:B------:R-:W-:-:S09]  /*7d90*/  UPRMT UR29, UR37, 0x654, UR9 ;  /* 0x00000654251d7896 */ /* 0x000fd20008000009 */
[----:B------:R-:W-:Y:S01]  /*7da0*/  SYNCS.ARRIVE.TRANS64.RED.A1T0 RZ, [UR29], RZ ;  /* 0x000000ffffff79a7 */ /* 0x000fe2000810041d */
[----:B------:R-:W-:Y:S05]  /*7db0*/  @!P2 BRA `(.L_x_178) ;  /* 0x000000000004a947 */ /* 0x000fea0003800000 */
[----:B------:R-:W-:Y:S01]  /*7dc0*/  BPT.TRAP 0x1 ;  /* 0x000000040000795c */ /* 0x000fe20000300000 */
.L_x_178:
[----:B-1----:R-:W-:-:S04]  /*7dd0*/  SHF.L.U32 R4, RZ, 0x1f, RZ ;  /* 0x0000001fff047819 */ /* 0x002fc800000006ff */
[----:B------:R-:W1:Y:S02]  /*7de0*/  SYNCS.PHASECHK.TRANS64.TRYWAIT P1, [UR13+0x60], R4 ;  /* 0x00006004ff0075a7 */ /* 0x000e64000802014d */
[----:B-1----:R-:W-:Y:S05]  /*7df0*/  @!P1 BRA `(.L_x_179) ;  /* 0x0000002000889947 */ /* 0x002fea0003800000 */
.L_x_245:
[----:B------:R-:W-:Y:S04]  /*7e00*/  BSSY B0, `(.L_x_180) ;  /* 0x000000e000007945 */ /* 0x000fe80003800000 */
[----:B------:R-:W-:Y:S05]  /*7e10*/  @!P0 BRA `(.L_x_181) ;  /* 0x0000000000308947 */ /* 0x000fea0003800000 */
[----:B------:R-:W-:Y:S01]  /*7e20*/  R2UR UR36, R6 ;  /* 0x00000000062472ca */ /* 0x000fe200000e0000 */
[----:B------:R-:W-:Y:S02]  /*7e30*/  UIADD3 UR10, UP0, UR22, 0x3f0, URZ ;  /* 0x000003f0160a7890 */ /* 0x000fe4000ff1e03f */
[----:B------:R-:W-:Y:S02]  /*7e40*/  UIADD3 UR32, UR13, 0x200, URZ ;  /* 0x000002000d207890 */ /* 0x000fe4000fffe03f */
[----:B------:R-:W-:Y:S01]  /*7e50*/  UIADD3.X UR11, URZ, UR23, URZ, UP0, !UPT ;  /* 0x000000173f0b7290 */ /* 0x000fe200087fe43f */
[----:B------:R-:W-:Y:S01]  /*7e60*/  UMOV UR26, 0x0 ;  /* 0x00000000001a7882 */ /* 0x000fe20000000000 */
[----:B------:R-:W-:Y:S01]  /*7e70*/  UMOV UR27, 0x10000000 ;  /* 0x10000000001b7882 */ /* 0x000fe20000000000 */
[----:B------:R-:W-:-:S06]  /*7e80*/  UMOV UR35, UR19 ;  /* 0x0000001300237c82 */ /* 0x000fcc0008000000 */
[----:B------:R1:W-:Y:S02]  /*7e90*/  UTMALDG.3D [UR32], [UR10], desc[UR26] ;  /* 0x00001a200a0075b4 */ /* 0x0003e40008011000 */
[----:B-1----:R-:W-:Y:S05]  /*7ea0*/  @!P2 BRA `(.L_x_182) ;  /* 0x000000000004a947 */ /* 0x002fea0003800000 */
[----:B------:R-:W-:Y:S01]  /*7eb0*/  BPT.TRAP 0x1 ;  /* 0x000000040000795c */ /* 0x000fe20000300000 */
.L_x_182:
[----:B--234-:R-:W1:Y:S02]  /*7ec0*/  LDC R5, c[0x0][0x800] ;  /* 0x00020000ff057b82 */ /* 0x01ce640000000800 */
[----:B-1----:R1:W-:Y:S02]  /*7ed0*/  SYNCS.ARRIVE.TRANS64.RED.A0TR RZ, [UR13+0x40], R5 ;  /* 0x00004005ffff79a7 */ /* 0x0023e4000830040d */
.L_x_181:
[----:B------:R-:W-:Y:S05]  /*7ee0*/  BSYNC B0 ;  /* 0x0000000000007941 */ /* 0x000fea0003800000 */
.L_x_180:
[----:B------:R-:W-:Y:S05]  /*7ef0*/  @!P2 BRA `(.L_x_183) ;  /* 0x000000000004a947 */ /* 0x000fea0003800000 */
[----:B------:R-:W-:Y:S01]  /*7f00*/  BPT.TRAP 0x1 ;  /* 0x000000040000795c */ /* 0x000fe20000300000 */
.L_x_183:
[----:B------:R-:W-:Y:S01]  /*7f10*/  SYNCS.ARRIVE.TRANS64.RED.A1T0 RZ, [UR16], RZ ;  /* 0x000000ffffff79a7 */ /* 0x000fe20008100410 */
[----:B------:R-:W-:Y:S05]  /*7f20*/  @!P2 BRA `(.L_x_184) ;  /* 0x000000000004a947 */ /* 0x000fea0003800000 */
[----:B------:R-:W-:Y:S01]  /*7f30*/  BPT.TRAP 0x1 ;  /* 0x000000040000795c */ /* 0x000fe20000300000 */
.L_x_184:
[----:B------:R-:W5:Y:S02]  /*7f40*/  SYNCS.PHASECHK.TRANS64.TRYWAIT P1, [UR13+0x68], R4 ;  /* 0x00006804ff0075a7 */ /* 0x000f64000802014d */
[----:B-----5:R-:W-:Y:S05]  /*7f50*/  @!P1 BRA `(.L_x_185) ;  /* 0x0000002000489947 */ /* 0x020fea0003800000 */
.L_x_246:
        /* <DEDUP_REMOVED lines=13> */
.L_x_188:
[----:B--234-:R-:W1:Y:S02]  /*8030*/  LDC R5, c[0x0][0x800] ;  /* 0x00020000ff057b82 */ /* 0x01ce640000000800 */
[----:B-1----:R1:W-:Y:S02]  /*8040*/  SYNCS.ARRIVE.TRANS64.RED.A0TR RZ, [UR13+0x48], R5 ;  /* 0x00004805ffff79a7 */ /* 0x0023e4000830040d */
.L_x_187:
[----:B------:R-:W-:Y:S05]  /*8050*/  BSYNC B0 ;  /* 0x0000000000007941 */ /* 0x000fea0003800000 */
.L_x_186:
[----:B------:R-:W-:Y:S05]  /*8060*/  @!P2 BRA `(.L_x_189) ;  /* 0x000000000004a947 */ /* 0x000fea0003800000 */
[----:B------:R-:W-:Y:S01]  /*8070*/  BPT.TRAP 0x1 ;  /* 0x000000040000795c */ /* 0x000fe20000300000 */
.L_x_189:
[----:B------:R-:W-:Y:S01]  /*8080*/  SYNCS.ARRIVE.TRANS64.RED.A1T0 RZ, [UR20], RZ ;  /* 0x000000ffffff79a7 */ /* 0x000fe20008100414 */
[----:B------:R-:W-:Y:S01]  /*8090*/  UIADD3 UR18, UR18, 0x60, URZ ;  /* 0x0000006012127890 */ /* 0x000fe2000fffe03f */
[----:B------:R-:W-:Y:S11]  /*80a0*/  @!P2 BRA `(.L_x_190) ;  /* 0x000000000004a947 */ /* 0x000ff60003800000 */
[----:B------:R-:W-:Y:S01]  /*80b0*/  BPT.TRAP 0x1 ;  /* 0x000000040000795c */ /* 0x000fe20000300000 */
.L_x_190:
[----:B------:R-:W5:Y:S02]  /*80c0*/  SYNCS.PHASECHK.TRANS64.TRYWAIT P1, [UR13+0x70], R4 ;  /* 0x00007004ff0075a7 */ /* 0x000f64000802014d */
[----:B-----5:R-:W-:Y:S05]  /*80d0*/  @!P1 BRA `(.L_x_191) ;  /* 0x0000002000009947 */ /* 0x020fea0003800000 */
.L_x_247:
[----:B------:R-:W-:Y:S04]  /*80e0*/  BSSY B0, `(.L_x_192) ;  /* 0x000000d000007945 */ /* 0x000fe80003800000 */
[----:B------:R-:W-:Y:S05]  /*80f0*/  @!P0 BRA `(.L_x_193) ;  /* 0x00000000002c8947 */ /* 0x000fea0003800000 */
[----:B------:R-:W-:Y:S01]  /*8100*/  R2UR UR20, R6 ;  /* 0x00000000061472ca */ /* 0x000fe200000e0000 */
[----:B------:R-:W-:Y:S02]  /*8110*/  UIADD3 UR10, UP0, UR22, 0x3f0, URZ ;  /* 0x000003f0160a7890 */ /* 0x000fe4000ff1e03f */
[----:B------:R-:W-:Y:S02]  /*8120*/  UIADD3 UR16, UR13, 0x4200, URZ ;  /* 0x000042000d107890 */ /* 0x000fe4000fffe03f */
[----:B------:R-:W-:Y:S01]  /*8130*/  UIADD3.X UR11, URZ, UR23, URZ, UP0, !UPT ;  /* 0x000000173f0b7290 */ /* 0x000fe200087fe43f */
[----:B------:R-:W-:Y:S01]  /*8140*/  UMOV UR24, 0x0 ;  /* 0x0000000000187882 */ /* 0x000fe20000000000 */
[----:B------:R-:W-:-:S07]  /*8150*/  UMOV UR25, 0x10000000 ;  /* 0x1000000000197882 */ /* 0x000fce0000000000 */
[----:B------:R1:W-:Y:S02]  /*8160*/  UTMALDG.3D [UR16], [UR10], desc[UR24] ;  /* 0x000018100a0075b4 */ /* 0x0003e40008011000 */
[----:B-1----:R-:W-:Y:S05]  /*8170*/  @!P2 BRA `(.L_x_194) ;  /* 0x000000000004a947 */ /* 0x002fea0003800000 */
[----:B------:R-:W-:Y:S01]  /*8180*/  BPT.TRAP 0x1 ;  /* 0x000000040000795c */ /* 0x000fe20000300000 */
.L_x_194:
[----:B--234-:R-:W1:Y:S02]  /*8190*/  LDC R5, c[0x0][0x800] ;  /* 0x00020000ff057b82 */ /* 0x01ce640000000800 */
[----:B-1----:R1:W-:Y:S02]  /*81a0*/  SYNCS.ARRIVE.TRANS64.RED.A0TR RZ, [UR13+0x50], R5 ;  /* 0x00005005ffff79a7 */ /* 0x0023e4000830040d */
.L_x_193:
[----:B------:R-:W-:Y:S05]  /*81b0*/  BSYNC B0 ;  /* 0x0000000000007941 */ /* 0x000fea0003800000 */
.L_x_192:
[----:B------:R-:W-:Y:S05]  /*81c0*/  @!P2 BRA `(.L_x_195) ;  /* 0x000000000004a947 */ /* 0x000fea0003800000 */
[----:B------:R-:W-:Y:S01]  /*81d0*/  BPT.TRAP 0x1 ;  /* 0x000000040000795c */ /* 0x000fe20000300000 */
.L_x_195:
[----:B------:R-:W-:Y:S01]  /*81e0*/  SYNCS.ARRIVE.TRANS64.RED.A1T0 RZ, [UR21], RZ ;  /* 0x000000ffffff79a7 */ /* 0x000fe20008100415 */
[----:B------:R-:W-:Y:S05]  /*81f0*/  @!P2 BRA `(.L_x_196) ;  /* 0x000000000004a947 */ /* 0x000fea0003800000 */
[----:B------:R-:W-:Y:S01]  /*8200*/  BPT.TRAP 0x1 ;  /* 0x000000040000795c */ /* 0x000fe20000300000 */
.L_x_196:
[----:B------:R-:W5:Y:S02]  /*8210*/  SYNCS.PHASECHK.TRANS64.TRYWAIT P1, [UR13+0x78], R4 ;  /* 0x00007804ff0075a7 */ /* 0x000f64000802014d */
[----:B-----5:R-:W-:Y:S05]  /*8220*/  @!P1 BRA `(.L_x_197) ;  /* 0x0000001c00c49947 */ /* 0x020fea0003800000 */
.L_x_248:
        /* <DEDUP_REMOVED lines=13> */
.L_x_200:
[----:B------:R-:W1:Y:S02]  /*8300*/  LDC R4, c[0x0][0x800] ;  /* 0x00020000ff047b82 */ /* 0x000e640000000800 */
[----:B-1----:R1:W-:Y:S02]  /*8310*/  SYNCS.ARRIVE.TRANS64.RED.A0TR RZ, [UR13+0x58], R4 ;  /* 0x00005804ffff79a7 */ /* 0x0023e4000830040d */
.L_x_199:
[----:B------:R-:W-:Y:S05]  /*8320*/  BSYNC B0 ;  /* 0x0000000000007941 */ /* 0x000fea0003800000 */
.L_x_198:
[----:B------:R-:W-:Y:S05]  /*8330*/  @!P2 BRA `(.L_x_201) ;  /* 0x000000000004a947 */ /* 0x000fea0003800000 */
[----:B------:R-:W-:Y:S01]  /*8340*/  BPT.TRAP 0x1 ;  /* 0x000000040000795c */ /* 0x000fe20000300000 */
.L_x_201:
[----:B------:R-:W-:Y:S01]  /*8350*/  IADD3 R16, P0, R16, UR40, RZ ;  /* 0x0000002810107c10 */ /* 0x000fe2000ff1e0ff */
[----:B------:R-:W-:Y:S01]  /*8360*/  SYNCS.ARRIVE.TRANS64.RED.A1T0 RZ, [UR29], RZ ;  /* 0x000000ffffff79a7 */ /* 0x000fe2000810041d */
[----:B-1----:R-:W-:Y:S01]  /*8370*/  PRMT R4, RZ, 0x7610, R4 ;  /* 0x00007610ff047816 */ /* 0x002fe20000000004 */
[----:B------:R-:W-:Y:S01]  /*8380*/  IMAD.MOV.U32 R13, RZ, RZ, -0x1 ;  /* 0xffffffffff0d7424 */ /* 0x000fe200078e00ff */
[----:B------:R-:W-:Y:S01]  /*8390*/  IADD3.X R17, R17, UR38, RZ, P0, !PT ;  /* 0x0000002611117c10 */ /* 0x000fe200087fe4ff */
[----:B------:R-:W-:Y:S01]  /*83a0*/  IMAD.MOV.U32 R7, RZ, RZ, -0x1 ;  /* 0xffffffffff077424 */ /* 0x000fe200078e00ff */
[----:B------:R-:W-:Y:S01]  /*83b0*/  ISETP.GE.U32.AND P0, PT, R16, UR6, PT ;  /* 0x0000000610007c0c */ /* 0x000fe2000bf06070 */
[----:B------:R-:W-:-:S03]  /*83c0*/  IMAD.MOV.U32 R6, RZ, RZ, -0x1 ;  /* 0xffffffffff067424 */ /* 0x000fc600078e00ff */
[----:B------:R-:W-:-:S13]  /*83d0*/  ISETP.GE.U32.AND.EX P0, PT, R17, UR7, PT, P0 ;  /* 0x0000000711007c0c */ /* 0x000fda000bf06100 */
[----:B------:R-:W-:Y:S05]  /*83e0*/  @P0 BRA `(.L_x_202) ;  /* 0x0000000400580947 */ /* 0x000fea0003800000 */
[----:B------:R-:W1:Y:S01]  /*83f0*/  S2R R15, SR_CTAID.X ;  /* 0x00000000000f7919 */ /* 0x000e620000002500 */
[----:B------:R-:W5:Y:S01]  /*8400*/  LDC.64 R12, c[0x0][0x8d0] ;  /* 0x00023400ff0c7b82 */ /* 0x000f620000000a00 */
[----:B------:R-:W-:Y:S01]  /*8410*/  ULDC UR8, c[0x0][0x150] ;  /* 0x0000540000087ab9 */ /* 0x000fe20000000800 */
[----:B------:R-:W-:Y:S01]  /*8420*/  MOV R7, R16 ;  /* 0x0000001000077202 */ /* 0x000fe20000000f00 */
[----:B------:R-:W2:Y:S01]  /*8430*/  S2R R18, SR_CTAID.Y ;  /* 0x0000000000127919 */ /* 0x000ea20000002600 */
[----:B------:R-:W-:-:S04]  /*8440*/  IMAD.MOV.U32 R21, RZ, RZ, R17 ;  /* 0x000000ffff157224 */ /* 0x000fc800078e0011 */
[----:B------:R-:W2:Y:S08]  /*8450*/  LDC R22, c[0x0][0x144] ;  /* 0x00005100ff167b82 */ /* 0x000eb00000000800 */
[----:B------:R-:W3:Y:S01]  /*8460*/  LDC R20, c[0x0][0x8d8] ;  /* 0x00023600ff147b82 */ /* 0x000ee20000000800 */
[----:B-----5:R-:W-:-:S04]  /*8470*/  ISETP.NE.U32.AND P0, PT, R12, RZ, PT ;  /* 0x000000ff0c00720c */ /* 0x020fc80003f05070 */
[----:B------:R-:W-:Y:S02]  /*8480*/  ISETP.NE.AND.EX P0, PT, R13, RZ, PT, P0 ;  /* 0x000000ff0d00720c */ /* 0x000fe40003f05300 */
[----:B-1----:R-:W-:Y:S02]  /*8490*/  I2FP.F32.U32 R4, R15 ;  /* 0x0000000f00047245 */ /* 0x002fe40000201000 */
[----:B--2---:R-:W-:-:S03]  /*84a0*/  I2FP.F32.U32 R23, R18 ;  /* 0x0000001200177245 */ /* 0x004fc60000201000 */
[----:B------:R-:W-:-:S04]  /*84b0*/  FMUL R4, R4, UR8 ;  /* 0x0000000804047c20 */ /* 0x000fc80008400000 */
[----:B------:R1:W2:Y:S02]  /*84c0*/  F2I.U32.TRUNC.NTZ R14, R4 ;  /* 0x00000004000e7305 */ /* 0x0002a4000020f000 */
[----:B---3--:R-:W-:Y:S05]  /*84d0*/  @!P0 BRA `(.L_x_203) ;  /* 0x0000000000308947 */ /* 0x008fea0003800000 */
[----:B----4-:R-:W3:Y:S02]  /*84e0*/  LDC R5, c[0x0][0x8dc] ;  /* 0x00023700ff057b82 */ /* 0x010ee40000000800 */
[----:B---3--:R-:W-:-:S05]  /*84f0*/  IADD3 R5, P0, R16, R5, RZ ;  /* 0x0000000510057210 */ /* 0x008fca0007f1e0ff */
[----:B------:R-:W-:-:S04]  /*8500*/  IMAD.X R21, RZ, RZ, R17, P0 ;  /* 0x000000ffff157224 */ /* 0x000fc800000e0611 */
[----:B------:R-:W-:-:S04]  /*8510*/  IMAD.WIDE.U32 R6, R21, R12, RZ ;  /* 0x0000000c15067225 */ /* 0x000fc800078e00ff */
[----:B------:R-:W-:-:S04]  /*8520*/  IMAD.WIDE.U32 R6, P0, R5, R13, R6 ;  /* 0x0000000d05067225 */ /* 0x000fc80007800006 */
[----:B-1----:R-:W-:-:S04]  /*8530*/  IMAD.WIDE.U32 R4, R5, R12, RZ ;  /* 0x0000000c05047225 */ /* 0x002fc800078e00ff */
[----:B------:R-:W-:Y:S01]  /*8540*/  IMAD.MOV.U32 R4, RZ, RZ, R7 ;  /* 0x000000ffff047224 */ /* 0x000fe200078e0007 */
[----:B------:R-:W-:Y:S01]  /*8550*/  IADD3 RZ, P1, R5, R6, RZ ;  /* 0x0000000605ff7210 */ /* 0x000fe20007f3e0ff */
[----:B------:R-:W-:-:S04]  /*8560*/  IMAD.X R5, RZ, RZ, RZ, P0 ;  /* 0x000000ffff057224 */ /* 0x000fc800000e06ff */
[----:B------:R-:W-:-:S04]  /*8570*/  IMAD.WIDE.U32.X R4, R21, R13, R4, P1 ;  /* 0x0000000d15047225 */ /* 0x000fc800008e0404 */
[----:B------:R-:W-:Y:S02]  /*8580*/  IMAD.MOV.U32 R7, RZ, RZ, R4 ;  /* 0x000000ffff077224 */ /* 0x000fe400078e0004 */
[----:B------:R-:W-:-:S07]  /*8590*/  IMAD.MOV.U32 R21, RZ, RZ, R5 ;  /* 0x000000ffff157224 */ /* 0x000fce00078e0005 */
.L_x_203:
[----:B------:R-:W-:Y:S01]  /*85a0*/  ULDC UR8, c[0x0][0x154] ;  /* 0x0000550000087ab9 */ /* 0x000fe20000000800 */
[----:B------:R-:W3:Y:S01]  /*85b0*/  LDC R13, c[0x0][0x148] ;  /* 0x00005200ff0d7b82 */ /* 0x000ee20000000800 */
[----:B------:R-:W-:Y:S01]  /*85c0*/  FMUL R23, R23, UR8 ;  /* 0x0000000817177c20 */ /* 0x000fe20008400000 */
[----:B------:R-:W-:Y:S02]  /*85d0*/  ISETP.NE.AND P2, PT, R2, 0x1, PT ;  /* 0x000000010200780c */ /* 0x000fe40003f45270 */
[----:B--2---:R-:W-:Y:S02]  /*85e0*/  IADD3 R6, -R14, RZ, RZ ;  /* 0x000000ff0e067210 */ /* 0x004fe40007ffe1ff */
[-CC-:B------:R-:W-:Y:S01]  /*85f0*/  SHF.R.U64 R14, R7, R20.reuse, R21.reuse ;  /* 0x00000014070e7219 */ /* 0x180fe20000001215 */
[----:B------:R-:W2:Y:S01]  /*8600*/  F2I.U32.TRUNC.NTZ R23, R23 ;  /* 0x0000001700177305 */ /* 0x000ea2000020f000 */
[----:B-1--4-:R-:W1:Y:S01]  /*8610*/  LDC.64 R4, c[0x0][0x8c8] ;  /* 0x00023200ff047b82 */ /* 0x012e620000000a00 */
[----:B------:R-:W-:Y:S01]  /*8620*/  SHF.R.U32.HI R20, RZ, R20, R21 ;  /* 0x00000014ff147219 */ /* 0x000fe20000011615 */
[----:B------:R-:W-:Y:S01]  /*8630*/  IMAD R15, R22, R6, R15 ;  /* 0x00000006160f7224 */ /* 0x000fe200078e020f */
[----:B------:R-:W-:-:S05]  /*8640*/  IADD3 R21, P0, RZ, -R14, RZ ;  /* 0x8000000eff157210 */ /* 0x000fca0007f1e0ff */
[----:B------:R-:W-:Y:S01]  /*8650*/  IMAD.X R7, RZ, RZ, ~R20, P0 ;  /* 0x000000ffff077224 */ /* 0x000fe200000e0e14 */
[----:B------:R-:W4:Y:S01]  /*8660*/  LDC R24, c[0x0][0x8c0] ;  /* 0x00023000ff187b82 */ /* 0x000f220000000800 */
[----:B--2---:R-:W-:-:S07]  /*8670*/  IMAD.MOV R12, RZ, RZ, -R23 ;  /* 0x000000ffff0c7224 */ /* 0x004fce00078e0a17 */
[----:B------:R-:W2:Y:S01]  /*8680*/  LDC R27, c[0x0][0x900] ;  /* 0x00024000ff1b7b82 */ /* 0x000ea20000000800 */
[----:B---3--:R-:W-:Y:S02]  /*8690*/  @P2 IMAD R15, R13, R12, R18 ;  /* 0x0000000c0d0f2224 */ /* 0x008fe400078e0212 */
[----:B-1----:R-:W-:-:S05]  /*86a0*/  IMAD R6, R7, R4, RZ ;  /* 0x0000000407067224 */ /* 0x002fca00078e02ff */
[----:B------:R-:W1:Y:S01]  /*86b0*/  LDC.64 R12, c[0x0][0x8e8] ;  /* 0x00023a00ff0c7b82 */ /* 0x000e620000000a00 */
[C---:B------:R-:W-:Y:S02]  /*86c0*/  IMAD R7, R21.reuse, R5, R6 ;  /* 0x0000000515077224 */ /* 0x040fe400078e0206 */
[----:B------:R-:W-:-:S05]  /*86d0*/  IMAD.WIDE.U32 R4, R21, R4, R16 ;  /* 0x0000000415047225 */ /* 0x000fca00078e0010 */
[----:B------:R-:W3:Y:S01]  /*86e0*/  LDC R6, c[0x0][0x8b0] ;  /* 0x00022c00ff067b82 */ /* 0x000ee20000000800 */
[----:B------:R-:W-:-:S05]  /*86f0*/  IMAD.IADD R5, R5, 0x1, R7 ;  /* 0x0000000105057824 */ /* 0x000fca00078e0207 */
[-CC-:B----4-:R-:W-:Y:S02]  /*8700*/  SHF.R.U64 R22, R4, R24.reuse, R5.reuse ;  /* 0x0000001804167219 */ /* 0x190fe40000001205 */
[----:B------:R-:W4:Y:S01]  /*8710*/  LDC R25, c[0x0][0x8f0] ;  /* 0x00023c00ff197b82 */ /* 0x000f220000000800 */
[----:B------:R-:W-:-:S07]  /*8720*/  SHF.R.U32.HI R5, RZ, R24, R5 ;  /* 0x00000018ff057219 */ /* 0x000fce0000011605 */
[----:B------:R-:W4:Y:S01]  /*8730*/  LDC R21, c[0x0][0x8e0] ;  /* 0x00023800ff157b82 */ /* 0x000f220000000800 */
[----:B-1----:R-:W-:-:S04]  /*8740*/  ISETP.NE.U32.AND P0, PT, R12, RZ, PT ;  /* 0x000000ff0c00720c */ /* 0x002fc80003f05070 */
[----:B------:R-:W-:-:S03]  /*8750*/  ISETP.NE.AND.EX P0, PT, R13, RZ, PT, P0 ;  /* 0x000000ff0d00720c */ /* 0x000fc60003f05300 */
[----:B------:R-:W1:Y:S01]  /*8760*/  LDC R20, c[0x0][0x8b8] ;  /* 0x00022e00ff147b82 */ /* 0x000e620000000800 */
[-CC-:B---3--:R-:W-:Y:S02]  /*8770*/  SHF.R.U64 R23, R22, R6.reuse, R5.reuse ;  /* 0x0000000616177219 */ /* 0x188fe40000001205 */
[----:B------:R-:W-:-:S04]  /*8780*/  SHF.R.U32.HI R4, RZ, R6, R5 ;  /* 0x00000006ff047219 */ /* 0x000fc80000011605 */
[-CC-:B--2---:R-:W-:Y:S01]  /*8790*/  SHF.R.U64 R24, R23, R27.reuse, R4.reuse ;  /* 0x0000001b17187219 */ /* 0x184fe20000001204 */
[----:B------:R-:W2:Y:S01]  /*87a0*/  LDC R18, c[0x0][0x8a8] ;  /* 0x00022a00ff127b82 */ /* 0x000ea20000000800 */
[----:B------:R-:W-:-:S03]  /*87b0*/  SHF.R.U32.HI R27, RZ, R27, R4 ;  /* 0x0000001bff1b7219 */ /* 0x000fc60000011604 */
[----:B------:R-:W-:Y:S02]  /*87c0*/  IMAD.MOV.U32 R4, RZ, RZ, R24 ;  /* 0x000000ffff047224 */ /* 0x000fe400078e0018 */
[----:B------:R-:W-:Y:S01]  /*87d0*/  IMAD.MOV.U32 R5, RZ, RZ, R27 ;  /* 0x000000ffff057224 */ /* 0x000fe200078e001b */
[----:B------:R-:W-:Y:S06]  /*87e0*/  @!P0 BRA `(.L_x_204) ;  /* 0x0000000000288947 */ /* 0x000fec0003800000 */
[----:B------:R-:W3:Y:S02]  /*87f0*/  LDC R5, c[0x0][0x8f4] ;  /* 0x00023d00ff057b82 */ /* 0x000ee40000000800 */
[----:B---3--:R-:W-:-:S05]  /*8800*/  IADD3 R5, P0, R24, R5, RZ ;  /* 0x0000000518057210 */ /* 0x008fca0007f1e0ff */
[----:B------:R-:W-:-:S04]  /*8810*/  IMAD.X R27, RZ, RZ, R27, P0 ;  /* 0x000000ffff1b7224 */ /* 0x000fc800000e061b */
[----:B------:R-:W-:-:S04]  /*8820*/  IMAD.WIDE.U32 R6, R27, R12, RZ ;  /* 0x0000000c1b067225 */ /* 0x000fc800078e00ff */
[----:B------:R-:W-:-:S04]  /*8830*/  IMAD.WIDE.U32 R6, P0, R5, R13, R6 ;  /* 0x0000000d05067225 */ /* 0x000fc80007800006 */
[----:B------:R-:W-:-:S04]  /*8840*/  IMAD.WIDE.U32 R4, R5, R12, RZ ;  /* 0x0000000c05047225 */ /* 0x000fc800078e00ff */
[----:B------:R-:W-:Y:S01]  /*8850*/  IMAD.MOV.U32 R4, RZ, RZ, R7 ;  /* 0x000000ffff047224 */ /* 0x000fe200078e0007 */
[----:B------:R-:W-:Y:S02]  /*8860*/  IADD3 RZ, P1, R5, R6, RZ ;  /* 0x0000000605ff7210 */ /* 0x000fe40007f3e0ff */
[----:B------:R-:W-:-:S03]  /*8870*/  IADD3.X R5, RZ, RZ, RZ, P0, !PT ;  /* 0x000000ffff057210 */ /* 0x000fc600007fe4ff */
[----:B------:R-:W-:-:S08]  /*8880*/  IMAD.WIDE.U32.X R4, R27, R13, R4, P1 ;  /* 0x0000000d1b047225 */ /* 0x000fd000008e0404 */
.L_x_204:
[----:B----4-:R-:W-:Y:S01]  /*8890*/  SHF.R.U64 R25, R4, R25, R5 ;  /* 0x0000001904197219 */ /* 0x010fe20000001205 */
[----:B------:R-:W-:Y:S01]  /*88a0*/  IMAD.MOV.U32 R6, RZ, RZ, R14 ;  /* 0x000000ffff067224 */ /* 0x000fe200078e000e */
[----:B------:R-:W-:Y:S02]  /*88b0*/  LOP3.LUT R23, R23, R8, RZ, 0xc0, !PT ;  /* 0x0000000817177212 */ /* 0x000fe400078ec0ff */
[----:B------:R-:W-:Y:S01]  /*88c0*/  LOP3.LUT R22, R22, R3, RZ, 0xc0, !PT ;  /* 0x0000000316167212 */ /* 0x000fe200078ec0ff */
[----:B------:R-:W-:Y:S02]  /*88d0*/  IMAD.MOV R4, RZ, RZ, -R25 ;  /* 0x000000ffff047224 */ /* 0x000fe400078e0a19 */
[----:B------:R-:W-:Y:S02]  /*88e0*/  IMAD R23, R0, R25, R23 ;  /* 0x0000001900177224 */ /* 0x000fe400078e0217 */
[----:B------:R-:W-:Y:S02]  /*88f0*/  IMAD R21, R4, R21, R24 ;  /* 0x0000001504157224 */ /* 0x000fe400078e0218 */
[----:B-1----:R-:W-:-:S02]  /*8900*/  IMAD R15, R23, R20, R15 ;  /* 0x00000014170f7224 */ /* 0x002fc400078e020f */
[----:B--2---:R-:W-:Y:S02]  /*8910*/  IMAD R18, R21, R18, R22 ;  /* 0x0000001215127224 */ /* 0x004fe400078e0216 */
[----:B------:R-:W-:-:S03]  /*8920*/  IMAD.MOV.U32 R4, RZ, RZ, 0x1 ;  /* 0x00000001ff047424 */ /* 0x000fc600078e00ff */
[----:B------:R-:W-:Y:S02]  /*8930*/  SEL R7, R18, R15, !P2 ;  /* 0x0000000f12077207 */ /* 0x000fe40005000000 */
[----:B------:R-:W-:-:S07]  /*8940*/  SEL R13, R15, R18, !P2 ;  /* 0x000000120f0d7207 */ /* 0x000fce0005000000 */
.L_x_202:
[----:B------:R-:W-:-:S13]  /*8950*/  LOP3.LUT P0, RZ, R4, 0xff, RZ, 0xc0, !PT ;  /* 0x000000ff04ff7812 */ /* 0x000fda000780c0ff */
[----:B------:R-:W-:Y:S05]  /*8960*/  @P0 BRA `(.L_x_205) ;  /* 0xffffffe800ec0947 */ /* 0x000fea000383ffff */
.L_x_149:
[----:B------:R-:W-:-:S13]  /*8970*/  ELECT P0, URZ, PT ;  /* 0x00000000003f782f */ /* 0x000fda0003800000 */
[----:B------:R-:W-:Y:S05]  /*8980*/  @!P0 BRA `(.L_x_10) ;  /* 0x0000001000548947 */ /* 0x000fea0003800000 */
[----:B------:R-:W-:-:S04]  /*8990*/  LOP3.LUT R19, R19, 0x2, RZ, 0xfc, !PT ;  /* 0x0000000213137812 */ /* 0x000fc800078efcff */
[----:B------:R-:W-:-:S13]  /*89a0*/  ISETP.NE.AND P1, PT, R19, 0x3, PT ;  /* 0x000000031300780c */ /* 0x000fda0003f25270 */
[----:B------:R-:W-:Y:S05]  /*89b0*/  @!P1 BRA `(.L_x_206) ;  /* 0x0000000000049947 */ /* 0x000fea0003800000 */
[----:B------:R-:W-:Y:S01]  /*89c0*/  BPT.TRAP 0x1 ;  /* 0x000000040000795c */ /* 0x000fe20000300000 */
.L_x_206:
[----:B-1----:R-:W-:Y:S01]  /*89d0*/  IMAD.U32 R3, RZ, RZ, UR37 ;  /* 0x00000025ff037e24 */ /* 0x002fe2000f8e00ff */
[----:B------:R-:W-:Y:S01]  /*89e0*/  MOV R0, 0x400 ;  /* 0x0000040000007802 */ /* 0x000fe20000000f00 */
[----:B------:R-:W-:-:S03]  /*89f0*/  IMAD.MOV.U32 R2, RZ, RZ, 0x1 ;  /* 0x00000001ff027424 */ /* 0x000fc600078e00ff */
[----:B------:R-:W-:Y:S02]  /*8a00*/  LEA R0, R3, R0, 0x18 ;  /* 0x0000000003007211 */ /* 0x000fe400078ec0ff */
[----:B------:R-:W-:-:S04]  /*8a10*/  SHF.L.U32 R3, R2, 0x1f, RZ ;  /* 0x0000001f02037819 */ /* 0x000fc800000006ff */
[----:B------:R-:W1:Y:S02]  /*8a20*/  SYNCS.PHASECHK.TRANS64.TRYWAIT P0, [R0+URZ+0x60], R3 ;  /* 0x00006003000075a7 */ /* 0x000e64000800017f */
[----:B-1----:R-:W-:Y:S05]  /*8a30*/  @!P0 BRA `(.L_x_207) ;  /* 0x0000001400d88947 */ /* 0x002fea0003800000 */
.L_x_249:
[----:B------:R-:W-:Y:S05]  /*8a40*/  @!P1 BRA `(.L_x_208) ;  /* 0x0000000000049947 */ /* 0x000fea0003800000 */
[----:B------:R-:W-:Y:S01]  /*8a50*/  BPT.TRAP 0x1 ;  /* 0x000000040000795c */ /* 0x000fe20000300000 */
.L_x_208:
[----:B------:R-:W1:Y:S02]  /*8a60*/  SYNCS.PHASECHK.TRANS64.TRYWAIT P0, [R0+URZ+0x68], R3 ;  /* 0x00006803000075a7 */ /* 0x000e64000800017f */
[----:B-1----:R-:W-:Y:S05]  /*8a70*/  @!P0 BRA `(.L_x_209) ;  /* 0x0000001400dc8947 */ /* 0x002fea0003800000 */
.L_x_250:
[----:B------:R-:W-:Y:S05]  /*8a80*/  @!P1 BRA `(.L_x_210) ;  /* 0x0000000000049947 */ /* 0x000fea0003800000 */
[----:B------:R-:W-:Y:S01]  /*8a90*/  BPT.TRAP 0x1 ;  /* 0x000000040000795c */ /* 0x000fe20000300000 */
.L_x_210:
[----:B------:R-:W1:Y:S02]  /*8aa0*/  SYNCS.PHASECHK.TRANS64.TRYWAIT P0, [R0+URZ+0x70], R3 ;  /* 0x00007003000075a7 */ /* 0x000e64000800017f */
[----:B-1----:R-:W-:Y:S05]  /*8ab0*/  @!P0 BRA `(.L_x_211) ;  /* 0x0000001400e08947 */ /* 0x002fea0003800000 */
.L_x_251:
[----:B------:R-:W-:Y:S05]  /*8ac0*/  @!P1 BRA `(.L_x_212) ;  /* 0x0000000000049947 */ /* 0x000fea0003800000 */
[----:B------:R-:W-:Y:S01]  /*8ad0*/  BPT.TRAP 0x1 ;  /* 0x000000040000795c */ /* 0x000fe20000300000 */
.L_x_212:
[----:B------:R-:W-:-:S04]  /*8ae0*/  MOV R3, 0x1 ;  /* 0x0000000100037802 */ /* 0x000fc80000000f00 */
[----:B------:R-:W-:-:S07]  /*8af0*/  SHF.L.U32 R3, R3, 0x1f, RZ ;  /* 0x0000001f03037819 */ /* 0x000fce00000006ff */
.L_x_213:
[----:B------:R1:W1:Y:S02]  /*8b00*/  SYNCS.PHASECHK.TRANS64.TRYWAIT P0, [R0+URZ+0x78], R3 ;  /* 0x00007803000075a7 */ /* 0x000264000800017f */
[----:B-1----:R-:W-:Y:S05]  /*8b10*/  @!P0 NANOSLEEP.SYNCS 0x989680 ;  /* 0x009896800000895d */ /* 0x002fea0003900000 */
[----:B------:R-:W1:Y:S02]  /*8b20*/  @!P0 SYNCS.PHASECHK.TRANS64 P0, [R0+URZ+0x78], R3 ;  /* 0x00007803000085a7 */ /* 0x000e64000800007f */
[----:B-1----:R-:W-:Y:S05]  /*8b30*/  @P0 BRA `(.L_x_10) ;  /* 0x0000000c00e80947 */ /* 0x002fea0003800000 */
[----:B------:R-:W-:Y:S05]  /*8b40*/  BRA `(.L_x_213) ;  /* 0xfffffffc00ec7947 */ /* 0x000fea000383ffff */
.L_x_144:
[----:B------:R-:W-:Y:S01]  /*8b50*/  LOP3.LUT P0, RZ, R10, 0xff, RZ, 0xc0, !PT ;  /* 0x000000ff0aff7812 */ /* 0x000fe2000780c0ff */
[----:B------:R-:W-:Y:S02]  /*8b60*/  IMAD.MOV.U32 R3, RZ, RZ, 0x1 ;  /* 0x00000001ff037424 */ /* 0x000fe400078e00ff */
[----:B------:R-:W-:-:S10]  /*8b70*/  IMAD.MOV.U32 R0, RZ, RZ, RZ ;  /* 0x000000ffff007224 */ /* 0x000fd400078e00ff */
[----:B------:R-:W-:Y:S05]  /*8b80*/  @!P0 BRA `(.L_x_214) ;  /* 0x0000000c00208947 */ /* 0x000fea0003800000 */
[----:B------:R-:W1:Y:S01]  /*8b90*/  LDC R0, c[0x0][0x28c] ;  /* 0x0000a300ff007b82 */ /* 0x000e620000000800 */
[C---:B------:R-:W-:Y:S01]  /*8ba0*/  LOP3.LUT P2, RZ, R18.reuse, 0x7f, RZ, 0xc0, !PT ;  /* 0x0000007f12ff7812 */ /* 0x040fe2000784c0ff */
[----:B------:R-:W-:Y:S01]  /*8bb0*/  ULDC UR5, c[0x0][0x900] ;  /* 0x0002400000057ab9 */ /* 0x000fe20000000800 */
[----:B------:R-:W-:Y:S01]  /*8bc0*/  LOP3.LUT P0, RZ, R18, 0x1f, RZ, 0xc0, !PT ;  /* 0x0000001f12ff7812 */ /* 0x000fe2000780c0ff */
[----:B------:R-:W-:Y:S01]  /*8bd0*/  UMOV UR6, 0xffffffff ;  /* 0xffffffff00067882 */ /* 0x000fe20000000000 */
[----:B------:R-:W-:Y:S01]  /*8be0*/  BSSY B0, `(.L_x_214) ;  /* 0x00000c2000007945 */ /* 0x000fe20003800000 */
[----:B------:R-:W-:Y:S01]  /*8bf0*/  USHF.L.U32 UR6, UR6, UR5, URZ ;  /* 0x0000000506067299 */ /* 0x000fe2000800063f */
[----:B------:R-:W-:Y:S01]  /*8c00*/  IMAD.MOV.U32 R10, RZ, RZ, 0x1 ;  /* 0x00000001ff0a7424 */ /* 0x000fe200078e00ff */
[----:B------:R-:W-:Y:S01]  /*8c10*/  LOP3.LUT R18, R22, 0x2, RZ, 0xfc, !PT ;  /* 0x0000000216127812 */ /* 0x000fe200078efcff */
[----:B------:R-:W-:Y:S01]  /*8c20*/  ULDC UR4, c[0x0][0x8a8] ;  /* 0x00022a0000047ab9 */ /* 0x000fe20000000800 */
[----:B------:R-:W-:Y:S01]  /*8c30*/  PLOP3.LUT P0, PT, P0, P2, PT, 0x8a, 0x0 ;  /* 0x000000000000781c */ /* 0x000fe20000705172 */
[----:B------:R-:W-:Y:S01]  /*8c40*/  UMOV UR7, 0x1 ;  /* 0x0000000100077882 */ /* 0x000fe20000000000 */
[----:B------:R-:W-:-:S02]  /*8c50*/  UIADD3 UR15, UR4, -0x1, URZ ;  /* 0xffffffff040f7890 */ /* 0x000fc4000fffe03f */
[----:B------:R-:W-:Y:S02]  /*8c60*/  USHF.L.U32 UR17, UR7, UR5, URZ ;  /* 0x0000000507117299 */ /* 0x000fe4000800063f */
[----:B------:R-:W-:Y:S01]  /*8c70*/  ULOP3.LUT UR16, URZ, UR6, URZ, 0x33, !UPT ;  /* 0x000000063f107292 */ /* 0x000fe2000f8e333f */
[----:B------:R-:W-:Y:S01]  /*8c80*/  ULDC.64 UR20, c[0x0][0x198] ;  /* 0x0000660000147ab9 */ /* 0x000fe20000000a00 */
[----:B-1----:R-:W-:-:S05]  /*8c90*/  VIADD R0, R0, 0x3f ;  /* 0x0000003f00007836 */ /* 0x002fca0000000000 */
[----:B------:R-:W-:-:S04]  /*8ca0*/  SHF.R.S32.HI R3, RZ, 0x1f, R0 ;  /* 0x0000001fff037819 */ /* 0x000fc80000011400 */
[----:B------:R-:W-:Y:S01]  /*8cb0*/  LEA.HI R3, R3, R0, RZ, 0x6 ;  /* 0x0000000003037211 */ /* 0x000fe200078f30ff */
[----:B------:R-:W-:-:S03]  /*8cc0*/  IMAD.MOV.U32 R0, RZ, RZ, RZ ;  /* 0x000000ffff007224 */ /* 0x000fc600078e00ff */
[----:B------:R-:W-:Y:S01]  /*8cd0*/  SHF.R.S32.HI R11, RZ, 0x6, R3 ;  /* 0x00000006ff0b7819 */ /* 0x000fe20000011403 */
[----:B------:R-:W-:-:S03]  /*8ce0*/  IMAD.MOV.U32 R3, RZ, RZ, 0x1 ;  /* 0x00000001ff037424 */ /* 0x000fc600078e00ff */
[----:B------:R-:W-:-:S07]  /*8cf0*/  IADD3 R12, R11, 0x1, RZ ;  /* 0x000000010b0c7810 */ /* 0x000fce0007ffe0ff */
.L_x_226:
[----:B------:R-:W-:-:S03]  /*8d00*/  UMOV UR4, 0xffffffff ;  /* 0xffffffff00047882 */ /* 0x000fc60000000000 */
[----:B------:R-:W-:Y:S05]  /*8d10*/  BRA.DIV UR4, `(.L_x_215) ;  /* 0x00000016045c7947 */ /* 0x000fea000b800000 */
[----:B------:R-:W-:-:S13]  /*8d20*/  ELECT P6, URZ, PT ;  /* 0x00000000003f782f */ /* 0x000fda00038c0000 */
.L_x_254:
[----:B------:R-:W1:Y:S01]  /*8d30*/  LDC R4, c[0x0][0x28c] ;  /* 0x0000a300ff047b82 */ /* 0x000e620000000800 */
[----:B------:R-:W-:Y:S01]  /*8d40*/  BSSY B1, `(.L_x_216) ;  /* 0x0000037000017945 */ /* 0x000fe20003800000 */
[----:B-1----:R-:W-:-:S13]  /*8d50*/  ISETP.LT.OR P6, PT, R4, 0x1, !P6 ;  /* 0x000000010400780c */ /* 0x002fda00077c1670 */
[----:B------:R-:W-:Y:S05]  /*8d60*/  @P6 BRA `(.L_x_217) ;  /* 0x0000000000d06947 */ /* 0x000fea0003800000 */
[----:B------:R-:W-:Y:S02]  /*8d70*/  IMAD.SHL.U32 R14, R7, 0x80, RZ ;  /* 0x00000080070e7824 */ /* 0x000fe400078e00ff */
[----:B------:R-:W-:Y:S02]  /*8d80*/  IMAD.SHL.U32 R13, R13, 0x100, RZ ;  /* 0x000001000d0d7824 */ /* 0x000fe400078e00ff */
[----:B------:R-:W-:Y:S02]  /*8d90*/  IMAD.MOV.U32 R19, RZ, RZ, RZ ;  /* 0x000000ffff137224 */ /* 0x000fe400078e00ff */
[----:B------:R-:W-:Y:S02]  /*8da0*/  IMAD.MOV.U32 R4, RZ, RZ, R12 ;  /* 0x000000ffff047224 */ /* 0x000fe400078e000c */
[----:B------:R-:W-:Y:S02]  /*8db0*/  IMAD.MOV.U32 R5, RZ, RZ, R3 ;  /* 0x000000ffff057224 */ /* 0x000fe400078e0003 */
[----:B------:R-:W-:-:S07]  /*8dc0*/  IMAD.MOV.U32 R7, RZ, RZ, R0 ;  /* 0x000000ffff077224 */ /* 0x000fce00078e0000 */
.L_x_221:
[----:B------:R-:W1:Y:S01]  /*8dd0*/  S2R R9, SR_CgaCtaId ;  /* 0x0000000000097919 */ /* 0x000e620000008800 */
[----:B------:R-:W-:-:S04]  /*8de0*/  MOV R8, 0x400 ;  /* 0x0000040000087802 */ /* 0x000fc80000000f00 */
[----:B-1----:R-:W-:Y:S02]  /*8df0*/  LEA R20, R9, R8, 0x18 ;  /* 0x0000000809147211 */ /* 0x002fe400078ec0ff */
[----:B------:R-:W-:Y:S01]  /*8e00*/  SHF.L.U32 R8, R5, 0x1f, RZ ;  /* 0x0000001f05087819 */ /* 0x000fe200000006ff */
[----:B------:R-:W1:Y:S01]  /*8e10*/  @!P2 LDC R9, c[0x0][0x500] ;  /* 0x00014000ff09ab82 */ /* 0x000e620000000800 */
[----:B------:R-:W-:-:S04]  /*8e20*/  LEA R15, R7, R20, 0x3 ;  /* 0x00000014070f7211 */ /* 0x000fc800078e18ff */
[----:B------:R-:W2:Y:S02]  /*8e30*/  SYNCS.PHASECHK.TRANS64.TRYWAIT P1, [R15+URZ+0x20], R8 ;  /* 0x000020080f0075a7 */ /* 0x000ea4000802017f */
[----:B--2---:R-:W-:Y:S05]  /*8e40*/  @!P1 BRA `(.L_x_218) ;  /* 0x0000001400309947 */ /* 0x004fea0003800000 */
.L_x_255:
[----:B--2---:R-:W-:Y:S01]  /*8e50*/  PRMT R8, R18, 0x9910, RZ ;  /* 0x0000991012087816 */ /* 0x004fe200000000ff */
[----:B-1----:R1:W-:Y:S03]  /*8e60*/  @!P2 SYNCS.ARRIVE.TRANS64 RZ, [R15+URZ], R9 ;  /* 0x000000090fffa9a7 */ /* 0x0023e6000800003f */
[----:B------:R-:W-:-:S13]  /*8e70*/  ISETP.NE.AND P1, PT, R8, 0x2, PT ;  /* 0x000000020800780c */ /* 0x000fda0003f25270 */
[----:B-1----:R-:W-:Y:S05]  /*8e80*/  @P1 BRA `(.L_x_219) ;  /* 0x0000000000041947 */ /* 0x002fea0003800000 */
[----:B------:R-:W-:Y:S01]  /*8e90*/  BPT.TRAP 0x1 ;  /* 0x000000040000795c */ /* 0x000fe20000300000 */
.L_x_219:
[----:B------:R-:W-:Y:S05]  /*8ea0*/  @P0 BRA `(.L_x_220) ;  /* 0x0000000000040947 */ /* 0x000fea0003800000 */
[----:B------:R-:W-:Y:S01]  /*8eb0*/  BPT.TRAP 0x1 ;  /* 0x000000040000795c */ /* 0x000fe20000300000 */
.L_x_220:
[--C-:B------:R-:W-:Y:S01]  /*8ec0*/  IMAD R8, R7, 0x8000, R20.reuse ;  /* 0x0000800007087824 */ /* 0x100fe200078e0214 */
[----:B------:R-:W-:Y:S01]  /*8ed0*/  R2UR UR9, R15 ;  /* 0x000000000f0972ca */ /* 0x000fe200000e0000 */
[C---:B------:R-:W-:Y:S01]  /*8ee0*/  IMAD R20, R7.reuse, 0x4000, R20 ;  /* 0x0000400007147824 */ /* 0x040fe200078e0214 */
[----:B------:R-:W-:Y:S01]  /*8ef0*/  UIADD3 UR4, UP0, UR20, 0xf0, URZ ;  /* 0x000000f014047890 */ /* 0x000fe2000ff1e03f */
[----:B------:R-:W-:Y:S01]  /*8f00*/  VIADD R4, R4, 0xffffffff ;  /* 0xffffffff04047836 */ /* 0x000fe20000000000 */
[----:B------:R-:W-:Y:S01]  /*8f10*/  R2UR UR5, R8 ;  /* 0x00000000080572ca */ /* 0x000fe200000e0000 */
[----:B------:R-:W-:Y:S01]  /*8f20*/  UIADD3 UR22, UP1, UR20, 0x1f0, URZ ;  /* 0x000001f014167890 */ /* 0x000fe2000ff3e03f */
[----:B------:R-:W-:Y:S01]  /*8f30*/  R2UR UR8, R20 ;  /* 0x00000000140872ca */ /* 0x000fe200000e0000 */
[----:B------:R-:W-:Y:S01]  /*8f40*/  VIADD R7, R7, 0x1 ;  /* 0x0000000107077836 */ /* 0x000fe20000000000 */
[----:B------:R-:W-:Y:S01]  /*8f50*/  R2UR UR11, R13 ;  /* 0x000000000d0b72ca */ /* 0x000fe200000e0000 */
[----:B------:R-:W-:Y:S01]  /*8f60*/  UIADD3.X UR23, URZ, UR21, URZ, UP1, !UPT ;  /* 0x000000153f177290 */ /* 0x000fe20008ffe43f */
[C---:B------:R-:W-:Y:S01]  /*8f70*/  R2UR UR10, R19.reuse ;  /* 0x00000000130a72ca */ /* 0x040fe200000e0000 */
[----:B------:R-:W-:Y:S01]  /*8f80*/  UMOV UR6, 0x0 ;  /* 0x0000000000067882 */ /* 0x000fe20000000000 */
[----:B------:R-:W-:Y:S01]  /*8f90*/  R2UR UR12, R6 ;  /* 0x00000000060c72ca */ /* 0x000fe200000e0000 */
[----:B------:R-:W-:Y:S01]  /*8fa0*/  UMOV UR7, 0x10000000 ;  /* 0x1000000000077882 */ /* 0x000fe20000000000 */
[----:B------:R-:W-:Y:S01]  /*8fb0*/  R2UR UR18, R14 ;  /* 0x000000000e1272ca */ /* 0x000fe200000e0000 */
[----:B------:R-:W-:Y:S01]  /*8fc0*/  VIADD R19, R19, 0x40 ;  /* 0x0000004013137836 */ /* 0x000fe20000000000 */
[----:B------:R-:W-:Y:S01]  /*8fd0*/  ISETP.GT.AND P3, PT, R4, 0x1, PT ;  /* 0x000000010400780c */ /* 0x000fe20003f64270 */
[----:B------:R-:W-:Y:S01]  /*8fe0*/  UIADD3 UR13, UR5, 0x8400, URZ ;  /* 0x00008400050d7890 */ /* 0x000fe2000fffe03f */
[----:B------:R-:W-:Y:S01]  /*8ff0*/  ISETP.NE.AND P1, PT, R7, 0x4, PT ;  /* 0x000000040700780c */ /* 0x000fe20003f25270 */
[----:B------:R-:W-:-:S02]  /*9000*/  UIADD3.X UR5, URZ, UR21, URZ, UP0, !UPT ;  /* 0x000000153f057290 */ /* 0x000fc400087fe43f */
[----:B------:R-:W-:Y:S01]  /*9010*/  UIADD3 UR14, UR8, 0x28400, URZ ;  /* 0x00028400080e7890 */ /* 0x000fe2000fffe03f */
[----:B------:R-:W-:Y:S02]  /*9020*/  SEL R8, RZ, 0x1, P1 ;  /* 0x00000001ff087807 */ /* 0x000fe40000800000 */
[----:B------:R-:W-:Y:S01]  /*9030*/  UMOV UR8, UR13 ;  /* 0x0000000d00087c82 */ /* 0x000fe20008000000 */
[----:B------:R-:W-:Y:S02]  /*9040*/  SEL R7, R7, RZ, P1 ;  /* 0x000000ff07077207 */ /* 0x000fe40000800000 */
[----:B------:R-:W-:Y:S01]  /*9050*/  LOP3.LUT R5, R5, R8, RZ, 0x3c, !PT ;  /* 0x0000000805057212 */ /* 0x000fe200078e3cff */
[----:B------:R1:W-:Y:S02]  /*9060*/  UTMALDG.3D [UR8], [UR4], desc[UR6] ;  /* 0x00000608040075b4 */ /* 0x0003e40008011000 */
[----:B-1----:R-:W-:Y:S01]  /*9070*/  UMOV UR8, UR14 ;  /* 0x0000000e00087c82 */ /* 0x002fe20008000000 */
[----:B------:R-:W-:-:S02]  /*9080*/  UMOV UR11, UR18 ;  /* 0x00000012000b7c82 */ /* 0x000fc40008000000 */
[----:B------:R1:W-:Y:S02]  /*9090*/  UTMALDG.3D [UR8], [UR22], desc[UR6] ;  /* 0x00000608160075b4 */ /* 0x0003e40008011000 */
[----:B-1----:R-:W-:Y:S05]  /*90a0*/  @P3 BRA `(.L_x_221) ;  /* 0xfffffffc00483947 */ /* 0x002fea000383ffff */
.L_x_217:
[----:B------:R-:W-:Y:S05]  /*90b0*/  BSYNC B1 ;  /* 0x0000000000017941 */ /* 0x000fea0003800000 */
.L_x_216:
[----:B------:R-:W-:Y:S01]  /*90c0*/  LOP3.LUT P3, RZ, R10, 0xff, RZ, 0xc0, !PT ;  /* 0x000000ff0aff7812 */ /* 0x000fe2000786c0ff */
[----:B------:R-:W-:Y:S01]  /*90d0*/  IMAD.IADD R0, R11, 0x1, R0 ;  /* 0x000000010b007824 */ /* 0x000fe200078e0200 */
[----:B------:R-:W-:Y:S01]  /*90e0*/  IADD3 R16, P4, R16, UR40, RZ ;  /* 0x0000002810107c10 */ /* 0x000fe2000ff9e0ff */
[----:B------:R-:W-:Y:S01]  /*90f0*/  ULDC.64 UR4, c[0x0][0x8f8] ;  /* 0x00023e0000047ab9 */ /* 0x000fe20000000a00 */
[----:B------:R-:W-:Y:S01]  /*9100*/  BSSY B1, `(.L_x_222) ;  /* 0x000006d000017945 */ /* 0x000fe20003800000 */
[----:B------:R-:W-:Y:S01]  /*9110*/  MOV R13, 0xffffffff ;  /* 0xffffffff000d7802 */ /* 0x000fe20000000f00 */
[----:B------:R-:W-:Y:S01]  /*9120*/  IMAD.MOV.U32 R7, RZ, RZ, -0x1 ;  /* 0xffffffffff077424 */ /* 0x000fe200078e00ff */
[----:B------:R-:W-:Y:S02]  /*9130*/  SHF.R.U32.HI R4, RZ, 0x2, R0 ;  /* 0x00000002ff047819 */ /* 0x000fe40000011600 */
[----:B------:R-:W-:Y:S02]  /*9140*/  ISETP.GT.U32.AND P1, PT, R0, 0x3, PT ;  /* 0x000000030000780c */ /* 0x000fe40003f24070 */
[----:B------:R-:W-:-:S02]  /*9150*/  LOP3.LUT R4, R4, 0x1, RZ, 0xc0, !PT ;  /* 0x0000000104047812 */ /* 0x000fc400078ec0ff */
[----:B------:R-:W1:Y:S01]  /*9160*/  @P3 S2R R6, SR_CgaCtaId ;  /* 0x0000000000063919 */ /* 0x000e620000008800 */
[----:B------:R-:W-:Y:S02]  /*9170*/  @P3 MOV R5, 0x400 ;  /* 0x0000040000053802 */ /* 0x000fe40000000f00 */
[----:B------:R-:W-:Y:S02]  /*9180*/  ISETP.LT.U32.AND P1, PT, R11, 0x4, P1 ;  /* 0x000000040b00780c */ /* 0x000fe40000f21070 */
[----:B------:R-:W-:Y:S02]  /*9190*/  IADD3.X R17, R17, UR38, RZ, P4, !PT ;  /* 0x0000002611117c10 */ /* 0x000fe4000a7fe4ff */
[----:B------:R-:W-:Y:S02]  /*91a0*/  ISETP.GE.U32.AND P4, PT, R16, UR4, PT ;  /* 0x0000000410007c0c */ /* 0x000fe4000bf86070 */
[----:B------:R-:W-:Y:S02]  /*91b0*/  LOP3.LUT R0, R0, 0x3, RZ, 0xc0, !PT ;  /* 0x0000000300007812 */ /* 0x000fe400078ec0ff */
[----:B------:R-:W-:-:S02]  /*91c0*/  PRMT R10, RZ, 0x7610, R10 ;  /* 0x00007610ff0a7816 */ /* 0x000fc4000000000a */
[----:B-1----:R-:W-:Y:S01]  /*91d0*/  @P3 LEA R5, R6, R5, 0x18 ;  /* 0x0000000506053211 */ /* 0x002fe200078ec0ff */
[----:B------:R-:W-:-:S03]  /*91e0*/  IMAD.MOV.U32 R6, RZ, RZ, -0x1 ;  /* 0xffffffffff067424 */ /* 0x000fc600078e00ff */
[----:B------:R1:W-:Y:S01]  /*91f0*/  @P3 SYNCS.ARRIVE.TRANS64.A1T0 RZ, [R5+URZ+0x88], RZ ;  /* 0x000088ff05ff39a7 */ /* 0x0003e2000810003f */
[----:B------:R-:W-:Y:S02]  /*9200*/  ISETP.NE.U32.AND P3, PT, R4, 0x1, PT ;  /* 0x000000010400780c */ /* 0x000fe40003f65070 */
[----:B------:R-:W-:Y:S02]  /*9210*/  SEL R4, RZ, 0x1, !P1 ;  /* 0x00000001ff047807 */ /* 0x000fe40004800000 */
[----:B------:R-:W-:Y:S02]  /*9220*/  ISETP.GE.U32.AND.EX P1, PT, R17, UR5, PT, P4 ;  /* 0x0000000511007c0c */ /* 0x000fe4000bf26140 */
[----:B------:R-:W-:-:S04]  /*9230*/  ISETP.GT.U32.AND P3, PT, R11, 0x3, !P3 ;  /* 0x000000030b00780c */ /* 0x000fc80005f64070 */
[----:B-1----:R-:W-:-:S04]  /*9240*/  SEL R5, RZ, 0x1, !P3 ;  /* 0x00000001ff057807 */ /* 0x002fc80005800000 */
[--C-:B------:R-:W-:Y:S02]  /*9250*/  LOP3.LUT R3, R5, R3, R4.reuse, 0x96, !PT ;  /* 0x0000000305037212 */ /* 0x100fe400078e9604 */
[----:B------:R-:W-:Y:S01]  /*9260*/  PRMT R4, RZ, 0x7610, R4 ;  /* 0x00007610ff047816 */ /* 0x000fe20000000004 */
[----:B------:R-:W-:Y:S06]  /*9270*/  @P1 BRA `(.L_x_223) ;  /* 0x0000000400541947 */ /* 0x000fec0003800000 */
[----:B------:R-:W-:Y:S01]  /*9280*/  ULDC.64 UR4, c[0x0][0x8d0] ;  /* 0x0002340000047ab9 */ /* 0x000fe20000000a00 */
[----:B------:R-:W1:Y:S01]  /*9290*/  S2R R14, SR_CTAID.X ;  /* 0x00000000000e7919 */ /* 0x000e620000002500 */
[----:B------:R-:W-:Y:S01]  /*92a0*/  ISETP.NE.U32.AND P1, PT, RZ, UR4, PT ;  /* 0x00000004ff007c0c */ /* 0x000fe2000bf25070 */
[----:B------:R-:W-:Y:S01]  /*92b0*/  ULDC UR7, c[0x0][0x8d8] ;  /* 0x0002360000077ab9 */ /* 0x000fe20000000800 */
[----:B------:R-:W-:Y:S01]  /*92c0*/  IMAD.MOV.U32 R4, RZ, RZ, R16 ;  /* 0x000000ffff047224 */ /* 0x000fe200078e0010 */
[----:B------:R-:W2:Y:S01]  /*92d0*/  S2R R13, SR_CTAID.Y ;  /* 0x00000000000d7919 */ /* 0x000ea20000002600 */
[----:B------:R-:W-:Y:S01]  /*92e0*/  ISETP.NE.AND.EX P1, PT, RZ, UR5, PT, P1 ;  /* 0x00000005ff007c0c */ /* 0x000fe2000bf25310 */
[----:B------:R-:W-:-:S12]  /*92f0*/  IMAD.MOV.U32 R5, RZ, RZ, R17 ;  /* 0x000000ffff057224 */ /* 0x000fd800078e0011 */
[----:B------:R-:W-:Y:S05]  /*9300*/  @!P1 BRA `(.L_x_224) ;  /* 0x0000000000289947 */ /* 0x000fea0003800000 */
[----:B------:R-:W-:Y:S02]  /*9310*/  ULDC UR6, c[0x0][0x8dc] ;  /* 0x0002370000067ab9 */ /* 0x000fe40000000800 */
[----:B------:R-:W-:-:S05]  /*9320*/  IADD3 R9, P1, R16, UR6, RZ ;  /* 0x0000000610097c10 */ /* 0x000fca000ff3e0ff */
[----:B------:R-:W-:-:S04]  /*9330*/  IMAD.X R15, RZ, RZ, R17, P1 ;  /* 0x000000ffff0f7224 */ /* 0x000fc800008e0611 */
[----:B------:R-:W-:-:S04]  /*9340*/  IMAD.WIDE.U32 R6, R15, UR4, RZ ;  /* 0x000000040f067c25 */ /* 0x000fc8000f8e00ff */
[----:B------:R-:W-:-:S04]  /*9350*/  IMAD.WIDE.U32 R6, P1, R9, UR5, R6 ;  /* 0x0000000509067c25 */ /* 0x000fc8000f820006 */
[----:B------:R-:W-:Y:S01]  /*9360*/  IMAD.WIDE.U32 R8, R9, UR4, RZ ;  /* 0x0000000409087c25 */ /* 0x000fe2000f8e00ff */
[----:B------:R-:W-:-:S03]  /*9370*/  MOV R4, R7 ;  /* 0x0000000700047202 */ /* 0x000fc60000000f00 */
[----:B------:R-:W-:Y:S01]  /*9380*/  IMAD.X R5, RZ, RZ, RZ, P1 ;  /* 0x000000ffff057224 */ /* 0x000fe200008e06ff */
[----:B------:R-:W-:-:S05]  /*9390*/  IADD3 RZ, P1, R9, R6, RZ ;  /* 0x0000000609ff7210 */ /* 0x000fca0007f3e0ff */
[----:B------:R-:W-:-:S08]  /*93a0*/  IMAD.WIDE.U32.X R4, R15, UR5, R4, P1 ;  /* 0x000000050f047c25 */ /* 0x000fd000088e0404 */
.L_x_224:
[--C-:B------:R-:W-:Y:S01]  /*93b0*/  SHF.R.U64 R8, R4, UR7, R5.reuse ;  /* 0x0000000704087c19 */ /* 0x100fe20008001205 */
[----:B------:R-:W-:Y:S01]  /*93c0*/  ULDC.64 UR4, c[0x0][0x8c8] ;  /* 0x0002320000047ab9 */ /* 0x000fe20000000a00 */
[----:B------:R-:W-:Y:S01]  /*93d0*/  SHF.R.U32.HI R4, RZ, UR7, R5 ;  /* 0x00000007ff047c19 */ /* 0x000fe20008011605 */
[----:B------:R-:W3:Y:S01]  /*93e0*/  LDC R25, c[0x0][0x144] ;  /* 0x00005100ff197b82 */ /* 0x000ee20000000800 */
[----:B------:R-:W-:Y:S01]  /*93f0*/  IADD3 R7, P1, RZ, -R8, RZ ;  /* 0x80000008ff077210 */ /* 0x000fe20007f3e0ff */
[----:B------:R-:W-:Y:S01]  /*9400*/  ULDC.64 UR8, c[0x0][0x8e8] ;  /* 0x00023a0000087ab9 */ /* 0x000fe20000000a00 */
[----:B-1----:R-:W-:Y:S01]  /*9410*/  I2FP.F32.U32 R9, R14 ;  /* 0x0000000e00097245 */ /* 0x002fe20000201000 */
[----:B------:R-:W-:Y:S02]  /*9420*/  ULDC UR6, c[0x0][0x8b0] ;  /* 0x00022c0000067ab9 */ /* 0x000fe40000000800 */
[----:B------:R-:W-:Y:S01]  /*9430*/  IMAD.X R4, RZ, RZ, ~R4, P1 ;  /* 0x000000ffff047224 */ /* 0x000fe200008e0e04 */
[----:B------:R-:W-:Y:S01]  /*9440*/  ISETP.NE.U32.AND P1, PT, RZ, UR8, PT ;  /* 0x00000008ff007c0c */ /* 0x000fe2000bf25070 */
[----:B------:R-:W1:Y:S02]  /*9450*/  LDC R20, c[0x0][0x148] ;  /* 0x00005200ff147b82 */ /* 0x000e640000000800 */
[----:B------:R-:W-:Y:S01]  /*9460*/  IMAD R6, R4, UR4, RZ ;  /* 0x0000000404067c24 */ /* 0x000fe2000f8e02ff */
[----:B------:R-:W-:Y:S01]  /*9470*/  ISETP.NE.AND.EX P1, PT, RZ, UR9, PT, P1 ;  /* 0x00000009ff007c0c */ /* 0x000fe2000bf25310 */
[----:B------:R-:W-:Y:S01]  /*9480*/  IMAD.WIDE.U32 R4, R7, UR4, R16 ;  /* 0x0000000407047c25 */ /* 0x000fe2000f8e0010 */
[----:B------:R-:W-:-:S03]  /*9490*/  ULDC UR4, c[0x0][0x150] ;  /* 0x0000540000047ab9 */ /* 0x000fc60000000800 */
[----:B------:R-:W-:Y:S02]  /*94a0*/  IMAD R7, R7, UR5, R6 ;  /* 0x0000000507077c24 */ /* 0x000fe4000f8e0206 */
[----:B------:R-:W-:Y:S01]  /*94b0*/  FMUL R6, R9, UR4 ;  /* 0x0000000409067c20 */ /* 0x000fe20008400000 */
[----:B------:R-:W-:Y:S01]  /*94c0*/  ULDC UR4, c[0x0][0x8c0] ;  /* 0x0002300000047ab9 */ /* 0x000fe20000000800 */
[----:B------:R-:W-:Y:S01]  /*94d0*/  ULDC UR5, c[0x0][0x154] ;  /* 0x0000550000057ab9 */ /* 0x000fe20000000800 */
[----:B------:R-:W-:-:S03]  /*94e0*/  IMAD.IADD R5, R5, 0x1, R7 ;  /* 0x0000000105057824 */ /* 0x000fc600078e0207 */
[----:B------:R-:W4:Y:S02]  /*94f0*/  F2I.U32.TRUNC.NTZ R6, R6 ;  /* 0x0000000600067305 */ /* 0x000f24000020f000 */
[----:B------:R-:W-:Y:S02]  /*9500*/  SHF.R.U64 R9, R4, UR4, R5 ;  /* 0x0000000404097c19 */ /* 0x000fe40008001205 */
[----:B--2---:R-:W-:-:S05]  /*9510*/  I2FP.F32.U32 R4, R13 ;  /* 0x0000000d00047245 */ /* 0x004fca0000201000 */
[----:B------:R-:W-:Y:S01]  /*9520*/  FMUL R21, R4, UR5 ;  /* 0x0000000504157c20 */ /* 0x000fe20008400000 */
[----:B------:R-:W-:Y:S01]  /*9530*/  SHF.R.U32.HI R4, RZ, UR4, R5 ;  /* 0x00000004ff047c19 */ /* 0x000fe20008011605 */
[----:B------:R-:W-:-:S03]  /*9540*/  ULDC UR4, c[0x0][0x900] ;  /* 0x0002400000047ab9 */ /* 0x000fc60000000800 */
[--C-:B------:R-:W-:Y:S01]  /*9550*/  SHF.R.U64 R19, R9, UR6, R4.reuse ;  /* 0x0000000609137c19 */ /* 0x100fe20008001204 */
[----:B------:R-:W2:Y:S01]  /*9560*/  F2I.U32.TRUNC.NTZ R21, R21 ;  /* 0x0000001500157305 */ /* 0x000ea2000020f000 */
[----:B------:R-:W-:Y:S01]  /*9570*/  SHF.R.U32.HI R4, RZ, UR6, R4 ;  /* 0x00000006ff047c19 */ /* 0x000fe20008011604 */
[----:B----4-:R-:W-:-:S03]  /*9580*/  IMAD.MOV R6, RZ, RZ, -R6 ;  /* 0x000000ffff067224 */ /* 0x010fc600078e0a06 */
[----:B------:R-:W-:Y:S01]  /*9590*/  SHF.R.U64 R15, R19, UR4, R4 ;  /* 0x00000004130f7c19 */ /* 0x000fe20008001204 */
[----:B---3--:R-:W-:Y:S01]  /*95a0*/  IMAD R14, R25, R6, R14 ;  /* 0x00000006190e7224 */ /* 0x008fe200078e020e */
[----:B------:R-:W-:-:S03]  /*95b0*/  SHF.R.U32.HI R23, RZ, UR4, R4 ;  /* 0x00000004ff177c19 */ /* 0x000fc60008011604 */
[----:B------:R-:W-:Y:S02]  /*95c0*/  IMAD.MOV.U32 R4, RZ, RZ, R15 ;  /* 0x000000ffff047224 */ /* 0x000fe400078e000f */
[----:B------:R-:W-:Y:S01]  /*95d0*/  IMAD.MOV.U32 R5, RZ, RZ, R23 ;  /* 0x000000ffff057224 */ /* 0x000fe200078e0017 */
[----:B--2---:R-:W-:Y:S06]  /*95e0*/  @!P1 BRA `(.L_x_225) ;  /* 0x0000000000289947 */ /* 0x004fec0003800000 */
[----:B------:R-:W-:Y:S02]  /*95f0*/  ULDC UR4, c[0x0][0x8f4] ;  /* 0x00023d0000047ab9 */ /* 0x000fe40000000800 */
[----:B------:R-:W-:-:S05]  /*9600*/  IADD3 R5, P1, R15, UR4, RZ ;  /* 0x000000040f057c10 */ /* 0x000fca000ff3e0ff */
[----:B------:R-:W-:-:S04]  /*9610*/  IMAD.X R23, RZ, RZ, R23, P1 ;  /* 0x000000ffff177224 */ /* 0x000fc800008e0617 */
[----:B------:R-:W-:-:S04]  /*9620*/  IMAD.WIDE.U32 R6, R23, UR8, RZ ;  /* 0x0000000817067c25 */ /* 0x000fc8000f8e00ff */
[----:B------:R-:W-:-:S04]  /*9630*/  IMAD.WIDE.U32 R6, P1, R5, UR9, R6 ;  /* 0x0000000905067c25 */ /* 0x000fc8000f820006 */
[----:B------:R-:W-:-:S04]  /*9640*/  IMAD.WIDE.U32 R4, R5, UR8, RZ ;  /* 0x0000000805047c25 */ /* 0x000fc8000f8e00ff */
[----:B------:R-:W-:Y:S01]  /*9650*/  IMAD.MOV.U32 R4, RZ, RZ, R7 ;  /* 0x000000ffff047224 */ /* 0x000fe200078e0007 */
[----:B------:R-:W-:Y:S02]  /*9660*/  IADD3 RZ, P3, R5, R6, RZ ;  /* 0x0000000605ff7210 */ /* 0x000fe40007f7e0ff */
[----:B------:R-:W-:-:S03]  /*9670*/  IADD3.X R5, RZ, RZ, RZ, P1, !PT ;  /* 0x000000ffff057210 */ /* 0x000fc60000ffe4ff */
[----:B------:R-:W-:-:S08]  /*9680*/  IMAD.WIDE.U32.X R4, R23, UR9, R4, P3 ;  /* 0x0000000917047c25 */ /* 0x000fd000098e0404 */
.L_x_225:
[----:B------:R-:W-:Y:S01]  /*9690*/  ISETP.NE.AND P1, PT, R2, 0x1, PT ;  /* 0x000000010200780c */ /* 0x000fe20003f25270 */
[----:B------:R-:W-:Y:S01]  /*96a0*/  ULDC UR4, c[0x0][0x8f0] ;  /* 0x00023c0000047ab9 */ /* 0x000fe20000000800 */
[----:B------:R-:W-:Y:S01]  /*96b0*/  LOP3.LUT R19, R19, UR16, RZ, 0xc0, !PT ;  /* 0x0000001013137c12 */ /* 0x000fe2000f8ec0ff */
[----:B------:R-:W-:Y:S01]  /*96c0*/  IMAD.MOV R21, RZ, RZ, -R21 ;  /* 0x000000ffff157224 */ /* 0x000fe200078e0a15 */
[----:B------:R-:W-:Y:S01]  /*96d0*/  SHF.R.U64 R4, R4, UR4, R5 ;  /* 0x0000000404047c19 */ /* 0x000fe20008001205 */
[----:B------:R-:W-:Y:S01]  /*96e0*/  ULDC UR4, c[0x0][0x8e0] ;  /* 0x0002380000047ab9 */ /* 0x000fe20000000800 */
[----:B------:R-:W-:Y:S01]  /*96f0*/  ULDC UR5, c[0x0][0x8b8] ;  /* 0x00022e0000057ab9 */ /* 0x000fe20000000800 */
[----:B------:R-:W-:Y:S02]  /*9700*/  IMAD.MOV.U32 R5, RZ, RZ, 0x1 ;  /* 0x00000001ff057424 */ /* 0x000fe400078e00ff */
[----:B------:R-:W-:Y:S02]  /*9710*/  IMAD.MOV R6, RZ, RZ, -R4 ;  /* 0x000000ffff067224 */ /* 0x000fe400078e0a04 */
[----:B------:R-:W-:Y:S01]  /*9720*/  IMAD R19, R4, UR17, R19 ;  /* 0x0000001104137c24 */ /* 0x000fe2000f8e0213 */
[----:B------:R-:W-:Y:S01]  /*9730*/  LOP3.LUT R4, R9, UR15, RZ, 0xc0, !PT ;  /* 0x0000000f09047c12 */ /* 0x000fe2000f8ec0ff */
[----:B-1----:R-:W-:-:S02]  /*9740*/  @P1 IMAD R14, R20, R21, R13 ;  /* 0x00000015140e1224 */ /* 0x002fc400078e020d */
[----:B------:R-:W-:Y:S01]  /*9750*/  IMAD R15, R6, UR4, R15 ;  /* 0x00000004060f7c24 */ /* 0x000fe2000f8e020f */
[----:B------:R-:W-:Y:S01]  /*9760*/  ULDC UR4, c[0x0][0x8a8] ;  /* 0x00022a0000047ab9 */ /* 0x000fe20000000800 */
[----:B------:R-:W-:Y:S02]  /*9770*/  IMAD R14, R19, UR5, R14 ;  /* 0x00000005130e7c24 */ /* 0x000fe4000f8e020e */
[--C-:B------:R-:W-:Y:S01]  /*9780*/  IMAD R15, R15, UR4, R4.reuse ;  /* 0x000000040f0f7c24 */ /* 0x100fe2000f8e0204 */
[----:B------:R-:W-:Y:S01]  /*9790*/  PRMT R4, R5, 0x7610, R4 ;  /* 0x0000761005047816 */ /* 0x000fe20000000004 */
[----:B------:R-:W-:-:S03]  /*97a0*/  IMAD.MOV.U32 R6, RZ, RZ, R8 ;  /* 0x000000ffff067224 */ /* 0x000fc600078e0008 */
[----:B------:R-:W-:Y:S02]  /*97b0*/  SEL R7, R15, R14, !P1 ;  /* 0x0000000e0f077207 */ /* 0x000fe40004800000 */
[----:B------:R-:W-:-:S07]  /*97c0*/  SEL R13, R14, R15, !P1 ;  /* 0x0000000f0e0d7207 */ /* 0x000fce0004800000 */
.L_x_223:
[----:B------:R-:W-:Y:S05]  /*97d0*/  BSYNC B1 ;  /* 0x0000000000017941 */ /* 0x000fea0003800000 */
.L_x_222:
[----:B------:R-:W-:-:S13]  /*97e0*/  LOP3.LUT P1, RZ, R4, 0xff, RZ, 0xc0, !PT ;  /* 0x000000ff04ff7812 */ /* 0x000fda000782c0ff */
[----:B------:R-:W-:Y:S05]  /*97f0*/  @P1 BRA `(.L_x_226) ;  /* 0xfffffff400401947 */ /* 0x000fea000383ffff */
[----:B------:R-:W-:Y:S05]  /*9800*/  BSYNC B0 ;  /* 0x0000000000007941 */ /* 0x000fea0003800000 */
.L_x_214:
[----:B------:R-:W-:-:S03]  /*9810*/  UMOV UR4, 0xffffffff ;  /* 0xffffffff00047882 */ /* 0x000fc60000000000 */
[----:B------:R-:W-:Y:S05]  /*9820*/  BRA.DIV UR4, `(.L_x_227) ;  /* 0x0000000a04cc7947 */ /* 0x000fea000b800000 */
[----:B------:R-:W-:-:S13]  /*9830*/  ELECT P6, URZ, PT ;  /* 0x00000000003f782f */ /* 0x000fda00038c0000 */
.L_x_258:
[----:B------:R-:W-:Y:S05]  /*9840*/  @!P6 BRA `(.L_x_10) ;  /* 0x0000000000a4e947 */ /* 0x000fea0003800000 */
[----:B------:R-:W-:-:S04]  /*9850*/  LOP3.LUT R22, R22, 0x2, RZ, 0xfc, !PT ;  /* 0x0000000216167812 */ /* 0x000fc800078efcff */
[----:B------:R-:W-:-:S13]  /*9860*/  ISETP.NE.AND P0, PT, R22, 0x3, PT ;  /* 0x000000031600780c */ /* 0x000fda0003f05270 */
[----:B------:R-:W-:Y:S05]  /*9870*/  @!P0 BRA `(.L_x_228) ;  /* 0x0000000000048947 */ /* 0x000fea0003800000 */
[----:B------:R-:W-:Y:S01]  /*9880*/  BPT.TRAP 0x1 ;  /* 0x000000040000795c */ /* 0x000fe20000300000 */
.L_x_228:
[----:B------:R-:W1:Y:S01]  /*9890*/  S2R R5, SR_CgaCtaId ;  /* 0x0000000000057919 */ /* 0x000e620000008800 */
[----:B------:R-:W-:Y:S02]  /*98a0*/  MOV R2, 0x400 ;  /* 0x0000040000027802 */ /* 0x000fe40000000f00 */
[----:B------:R-:W-:Y:S02]  /*98b0*/  SHF.L.U32 R4, R3, 0x1f, RZ ;  /* 0x0000001f03047819 */ /* 0x000fe400000006ff */
[----:B-1----:R-:W-:-:S05]  /*98c0*/  LEA R5, R5, R2, 0x18 ;  /* 0x0000000205057211 */ /* 0x002fca00078ec0ff */
[----:B------:R-:W-:-:S05]  /*98d0*/  VIADD R5, R5, 0x20 ;  /* 0x0000002005057836 */ /* 0x000fca0000000000 */
[C---:B------:R-:W-:Y:S01]  /*98e0*/  LEA R7, R0.reuse, R5, 0x3 ;  /* 0x0000000500077211 */ /* 0x040fe200078e18ff */
[----:B------:R-:W-:-:S03]  /*98f0*/  VIADD R0, R0, 0x1 ;  /* 0x0000000100007836 */ /* 0x000fc60000000000 */
[----:B------:R-:W1:Y:S02]  /*9900*/  SYNCS.PHASECHK.TRANS64.TRYWAIT P0, [R7+URZ], R4 ;  /* 0x00000004070075a7 */ /* 0x000e64000800017f */
[----:B------:R-:W-:-:S04]  /*9910*/  ISETP.NE.AND P1, PT, R0, 0x4, PT ;  /* 0x000000040000780c */ /* 0x000fc80003f25270 */
[----:B------:R-:W-:Y:S02]  /*9920*/  SEL R2, RZ, 0x1, P1 ;  /* 0x00000001ff027807 */ /* 0x000fe40000800000 */
[----:B------:R-:W-:Y:S02]  /*9930*/  SEL R0, R0, RZ, P1 ;  /* 0x000000ff00007207 */ /* 0x000fe40000800000 */
[----:B------:R-:W-:-:S03]  /*9940*/  LOP3.LUT R9, R3, R2, RZ, 0x3c, !PT ;  /* 0x0000000203097212 */ /* 0x000fc600078e3cff */
[----:B------:R-:W-:Y:S01]  /*9950*/  IMAD R6, R0, 0x8, R5 ;  /* 0x0000000800067824 */ /* 0x000fe200078e0205 */
[----:B------:R-:W-:Y:S01]  /*9960*/  SHF.L.U32 R3, R9, 0x1f, RZ ;  /* 0x0000001f09037819 */ /* 0x000fe200000006ff */
[----:B-1----:R-:W-:Y:S06]  /*9970*/  @!P0 BRA `(.L_x_229) ;  /* 0x0000000800988947 */ /* 0x002fec0003800000 */
.L_x_259:
[----:B------:R-:W2:Y:S01]  /*9980*/  SYNCS.PHASECHK.TRANS64.TRYWAIT P0, [R6+URZ], R3 ;  /* 0x00000003060075a7 */ /* 0x000ea2000800017f */
[----:B------:R-:W-:-:S05]  /*9990*/  VIADD R0, R0, 0x1 ;  /* 0x0000000100007836 */ /* 0x000fca0000000000 */
[----:B------:R-:W-:-:S04]  /*99a0*/  ISETP.NE.AND P1, PT, R0, 0x4, PT ;  /* 0x000000040000780c */ /* 0x000fc80003f25270 */
[----:B------:R-:W-:Y:S02]  /*99b0*/  SEL R2, RZ, 0x1, P1 ;  /* 0x00000001ff027807 */ /* 0x000fe40000800000 */
[----:B------:R-:W-:Y:S02]  /*99c0*/  SEL R0, R0, RZ, P1 ;  /* 0x000000ff00007207 */ /* 0x000fe40000800000 */
[----:B------:R-:W-:-:S03]  /*99d0*/  LOP3.LUT R9, R9, R2, RZ, 0x3c, !PT ;  /* 0x0000000209097212 */ /* 0x000fc600078e3cff */
[----:B-1----:R-:W-:Y:S01]  /*99e0*/  IMAD R7, R0, 0x8, R5 ;  /* 0x0000000800077824 */ /* 0x002fe200078e0205 */
[----:B------:R-:W-:Y:S01]  /*99f0*/  SHF.L.U32 R4, R9, 0x1f, RZ ;  /* 0x0000001f09047819 */ /* 0x000fe200000006ff */
[----:B--2---:R-:W-:Y:S06]  /*9a00*/  @!P0 BRA `(.L_x_230) ;  /* 0x0000000800888947 */ /* 0x004fec0003800000 */
.L_x_260:
[----:B------:R-:W2:Y:S01]  /*9a10*/  SYNCS.PHASECHK.TRANS64.TRYWAIT P0, [R7+URZ], R4 ;  /* 0x00000004070075a7 */ /* 0x000ea2000800017f */
[----:B------:R-:W-:-:S05]  /*9a20*/  VIADD R0, R0, 0x1 ;  /* 0x0000000100007836 */ /* 0x000fca0000000000 */
[----:B------:R-:W-:-:S04]  /*9a30*/  ISETP.NE.AND P1, PT, R0, 0x4, PT ;  /* 0x000000040000780c */ /* 0x000fc80003f25270 */
[----:B------:R-:W-:Y:S02]  /*9a40*/  SEL R2, RZ, 0x1, P1 ;  /* 0x00000001ff027807 */ /* 0x000fe40000800000 */
[----:B------:R-:W-:Y:S02]  /*9a50*/  SEL R0, R0, RZ, P1 ;  /* 0x000000ff00007207 */ /* 0x000fe40000800000 */
[----:B------:R-:W-:Y:S01]  /*9a60*/  LOP3.LUT R2, R9, R2, RZ, 0x3c, !PT ;  /* 0x0000000209027212 */ /* 0x000fe200078e3cff */
[----:B--2---:R-:W-:Y:S06]  /*9a70*/  @!P0 BRA `(.L_x_231) ;  /* 0x0000000800808947 */ /* 0x004fec0003800000 */
.L_x_261:
[----:B------:R-:W-:Y:S01]  /*9a80*/  IMAD R5, R0, 0x8, R5 ;  /* 0x0000000800057824 */ /* 0x000fe200078e0205 */
[----:B------:R-:W-:-:S07]  /*9a90*/  SHF.L.U32 R0, R2, 0x1f, RZ ;  /* 0x0000001f02007819 */ /* 0x000fce00000006ff */
.L_x_232:
[----:B---3--:R3:W4:Y:S02]  /*9aa0*/  SYNCS.PHASECHK.TRANS64.TRYWAIT P0, [R5+URZ], R0 ;  /* 0x00000000050075a7 */ /* 0x008724000800017f */
[----:B----4-:R-:W-:Y:S05]  /*9ab0*/  @!P0 NANOSLEEP.SYNCS 0x989680 ;  /* 0x009896800000895d */ /* 0x010fea0003900000 */
[----:B------:R-:W4:Y:S02]  /*9ac0*/  @!P0 SYNCS.PHASECHK.TRANS64 P0, [R5+URZ], R0 ;  /* 0x00000000050085a7 */ /* 0x000f24000800007f */
[----:B----4-:R-:W-:Y:S05]  /*9ad0*/  @!P0 BRA `(.L_x_232) ;  /* 0xfffffffc00f08947 */ /* 0x010fea000383ffff */
.L_x_10:
[----:B------:R-:W-:Y:S05]  /*9ae0*/  BSYNC B6 ;  /* 0x0000000000067941 */ /* 0x000fea0003800000 */
.L_x_8:
[----:B------:R-:W-:Y:S05]  /*9af0*/  EXIT ;  /* 0x000000000000794d */ /* 0x000fea0003800000 */
.L_x_23:
[----:B---3--:R3:W4:Y:S02]  /*9b00*/  SYNCS.PHASECHK.TRANS64.TRYWAIT P1, [R3+URZ], R0 ;  /* 0x00000000030075a7 */ /* 0x008724000802017f */
[----:B----4-:R-:W-:Y:S05]  /*9b10*/  @!P1 NANOSLEEP.SYNCS 0x989680 ;  /* 0x009896800000995d */ /* 0x010fea0003900000 */
[----:B------:R-:W4:Y:S02]  /*9b20*/  @!P1 SYNCS.PHASECHK.TRANS64 P1, [R3+URZ], R0 ;  /* 0x00000000030095a7 */ /* 0x000f24000802007f */
[----:B----4-:R-:W-:Y:S05]  /*9b30*/  @!P1 BRA `(.L_x_23) ;  /* 0xfffffffc00f09947 */ /* 0x010fea000383ffff */
[----:B------:R-:W-:Y:S05]  /*9b40*/  BRA `(.L_x_22) ;  /* 0xffffff7800fc7947 */ /* 0x000fea000383ffff */
.L_x_28:
[----:B--2---:R-:W-:-:S04]  /*9b50*/  MOV R4, UR8 ;  /* 0x0000000800047c02 */ /* 0x004fc80008000f00 */
[----:B------:R2:W3:Y:S03]  /*9b60*/  SYNCS.PHASECHK.TRANS64.TRYWAIT P1, [R4+URZ], R3 ;  /* 0x00000003040075a7 */ /* 0x0004e6000802017f */
[----:B---3--:R-:W-:Y:S05]  /*9b70*/  @!P1 NANOSLEEP.SYNCS 0x989680 ;  /* 0x009896800000995d */ /* 0x008fea0003900000 */
[----:B------:R-:W3:Y:S02]  /*9b80*/  @!P1 SYNCS.PHASECHK.TRANS64 P1, [R4+URZ], R3 ;  /* 0x00000003040095a7 */ /* 0x000ee4000802007f */
[----:B---3--:R-:W-:Y:S05]  /*9b90*/  @!P1 BRA `(.L_x_28) ;  /* 0xfffffffc00ec9947 */ /* 0x008fea000383ffff */
[----:B------:R-:W-:Y:S05]  /*9ba0*/  BRA `(.L_x_27) ;  /* 0xffffff8000207947 */ /* 0x000fea000383ffff */
.L_x_49:
[----:B-1----:R-:W-:-:S04]  /*9bb0*/  IMAD.U32 R4, RZ, RZ, UR52 ;  /* 0x00000034ff047e24 */ /* 0x002fc8000f8e00ff */
[----:B------:R1:W2:Y:S03]  /*9bc0*/  SYNCS.PHASECHK.TRANS64.TRYWAIT P2, [R4+URZ+0x40], R3 ;  /* 0x00004003040075a7 */ /* 0x0002a6000804017f */
[----:B--2---:R-:W-:Y:S05]  /*9bd0*/  @!P2 NANOSLEEP.SYNCS 0x989680 ;  /* 0x009896800000a95d */ /* 0x004fea0003900000 */
[----:B------:R-:W2:Y:S02]  /*9be0*/  @!P2 SYNCS.PHASECHK.TRANS64 P2, [R4+URZ+0x40], R3 ;  /* 0x000040030400a5a7 */ /* 0x000ea4000804007f */
[----:B--2---:R-:W-:Y:S05]  /*9bf0*/  @!P2 BRA `(.L_x_49) ;  /* 0xfffffffc00eca947 */ /* 0x004fea000383ffff */
[----:B------:R-:W-:Y:S05]  /*9c00*/  BRA `(.L_x_233) ;  /* 0xffffff8c00307947 */ /* 0x000fea000383ffff */
.L_x_60:
[----:B-1----:R1:W2:Y:S02]  /*9c10*/  SYNCS.PHASECHK.TRANS64.TRYWAIT P3, [R4+URZ+0x40], R5 ;  /* 0x00004005040075a7 */ /* 0x0022a4000806017f */
[----:B--2---:R-:W-:Y:S05]  /*9c20*/  @!P3 NANOSLEEP.SYNCS 0x989680 ;  /* 0x009896800000b95d */ /* 0x004fea0003900000 */
[----:B------:R-:W2:Y:S02]  /*9c30*/  @!P3 SYNCS.PHASECHK.TRANS64 P3, [R4+URZ+0x40], R5 ;  /* 0x000040050400b5a7 */ /* 0x000ea4000806007f */
[----:B--2---:R-:W-:Y:S05]  /*9c40*/  @!P3 BRA `(.L_x_60) ;  /* 0xfffffffc00f0b947 */ /* 0x004fea000383ffff */
[----:B------:R-:W-:Y:S05]  /*9c50*/  BRA `(.L_x_234) ;  /* 0xffffff9400507947 */ /* 0x000fea000383ffff */
.L_x_71:
[----:B-1----:R1:W2:Y:S02]  /*9c60*/  SYNCS.PHASECHK.TRANS64.TRYWAIT P5, [R4+URZ+0x40], R5 ;  /* 0x00004005040075a7 */ /* 0x0022a400080a017f */
[----:B--2---:R-:W-:Y:S05]  /*9c70*/  @!P5 NANOSLEEP.SYNCS 0x989680 ;  /* 0x009896800000d95d */ /* 0x004fea0003900000 */
[----:B------:R-:W2:Y:S02]  /*9c80*/  @!P5 SYNCS.PHASECHK.TRANS64 P5, [R4+URZ+0x40], R5 ;  /* 0x000040050400d5a7 */ /* 0x000ea400080a007f */
[----:B--2---:R-:W-:Y:S05]  /*9c90*/  @!P5 BRA `(.L_x_71) ;  /* 0xfffffffc00f0d947 */ /* 0x004fea000383ffff */
[----:B------:R-:W-:Y:S05]  /*9ca0*/  BRA `(.L_x_235) ;  /* 0xffffff9c000c7947 */ /* 0x000fea000383ffff */
.L_x_82:
[----:B-1----:R1:W2:Y:S02]  /*9cb0*/  SYNCS.PHASECHK.TRANS64.TRYWAIT P5, [R5+URZ+0x40], R4 ;  /* 0x00004004050075a7 */ /* 0x0022a400080a017f */
[----:B--2---:R-:W-:Y:S05]  /*9cc0*/  @!P5 NANOSLEEP.SYNCS 0x989680 ;  /* 0x009896800000d95d */ /* 0x004fea0003900000 */
[----:B------:R-:W2:Y:S02]  /*9cd0*/  @!P5 SYNCS.PHASECHK.TRANS64 P5, [R5+URZ+0x40], R4 ;  /* 0x000040040500d5a7 */ /* 0x000ea400080a007f */
[----:B--2---:R-:W-:Y:S05]  /*9ce0*/  @!P5 BRA `(.L_x_82) ;  /* 0xfffffffc00f0d947 */ /* 0x004fea000383ffff */
[----:B------:R-:W-:Y:S05]  /*9cf0*/  BRA `(.L_x_236) ;  /* 0xffffffa000cc7947 */ /* 0x000fea000383ffff */
.L_x_93:
[----:B-1----:R1:W2:Y:S02]  /*9d00*/  SYNCS.PHASECHK.TRANS64.TRYWAIT P5, [R4+URZ+0x40], R5 ;  /* 0x00004005040075a7 */ /* 0x0022a400080a017f */
[----:B--2---:R-:W-:Y:S05]  /*9d10*/  @!P5 NANOSLEEP.SYNCS 0x989680 ;  /* 0x009896800000d95d */ /* 0x004fea0003900000 */
[----:B------:R-:W2:Y:S02]  /*9d20*/  @!P5 SYNCS.PHASECHK.TRANS64 P5, [R4+URZ+0x40], R5 ;  /* 0x000040050400d5a7 */ /* 0x000ea400080a007f */
[----:B--2---:R-:W-:Y:S05]  /*9d30*/  @!P5 BRA `(.L_x_93) ;  /* 0xfffffffc00f0d947 */ /* 0x004fea000383ffff */
[----:B------:R-:W-:Y:S05]  /*9d40*/  BRA `(.L_x_237) ;  /* 0xffffffa8008c7947 */ /* 0x000fea000383ffff */
.L_x_104:
[----:B-1----:R1:W2:Y:S02]  /*9d50*/  SYNCS.PHASECHK.TRANS64.TRYWAIT P5, [R4+URZ+0x40], R5 ;  /* 0x00004005040075a7 */ /* 0x0022a400080a017f */
[----:B--2---:R-:W-:Y:S05]  /*9d60*/  @!P5 NANOSLEEP.SYNCS 0x989680 ;  /* 0x009896800000d95d */ /* 0x004fea0003900000 */
[----:B------:R-:W2:Y:S02]  /*9d70*/  @!P5 SYNCS.PHASECHK.TRANS64 P5, [R4+URZ+0x40], R5 ;  /* 0x000040050400d5a7 */ /* 0x000ea400080a007f */
[----:B--2---:R-:W-:Y:S05]  /*9d80*/  @!P5 BRA `(.L_x_104) ;  /* 0xfffffffc00f0d947 */ /* 0x004fea000383ffff */
[----:B------:R-:W-:Y:S05]  /*9d90*/  BRA `(.L_x_238) ;  /* 0xffffffb000447947 */ /* 0x000fea000383ffff */
.L_x_115:
[----:B-1----:R1:W2:Y:S02]  /*9da0*/  SYNCS.PHASECHK.TRANS64.TRYWAIT P5, [R4+URZ+0x40], R5 ;  /* 0x00004005040075a7 */ /* 0x0022a400080a017f */
[----:B--2---:R-:W-:Y:S05]  /*9db0*/  @!P5 NANOSLEEP.SYNCS 0x989680 ;  /* 0x009896800000d95d */ /* 0x004fea0003900000 */
[----:B------:R-:W2:Y:S02]  /*9dc0*/  @!P5 SYNCS.PHASECHK.TRANS64 P5, [R4+URZ+0x40], R5 ;  /* 0x000040050400d5a7 */ /* 0x000ea400080a007f */
[----:B--2---:R-:W-:Y:S05]  /*9dd0*/  @!P5 BRA `(.L_x_115) ;  /* 0xfffffffc00f0d947 */ /* 0x004fea000383ffff */
[----:B------:R-:W-:Y:S05]  /*9de0*/  BRA `(.L_x_239) ;  /* 0xffffffb400fc7947 */ /* 0x000fea000383ffff */
.L_x_126:
[----:B-1----:R1:W3:Y:S02]  /*9df0*/  SYNCS.PHASECHK.TRANS64.TRYWAIT P3, [R4+URZ+0x40], R25 ;  /* 0x00004019040075a7 */ /* 0x0022e4000806017f */
[----:B---3--:R-:W-:Y:S05]  /*9e00*/  @!P3 NANOSLEEP.SYNCS 0x989680 ;  /* 0x009896800000b95d */ /* 0x008fea0003900000 */
[----:B------:R-:W3:Y:S02]  /*9e10*/  @!P3 SYNCS.PHASECHK.TRANS64 P3, [R4+URZ+0x40], R25 ;  /* 0x000040190400b5a7 */ /* 0x000ee4000806007f */
[----:B---3--:R-:W-:Y:S05]  /*9e20*/  @!P3 BRA `(.L_x_126) ;  /* 0xfffffffc00f0b947 */ /* 0x008fea000383ffff */
[----:B------:R-:W-:Y:S05]  /*9e30*/  BRA `(.L_x_240) ;  /* 0xffffffbc00a87947 */ /* 0x000fea000383ffff */
.L_x_146:
[----:B-1----:R-:W-:-:S04]  /*9e40*/  IMAD.U32 R3, RZ, RZ, UR4 ;  /* 0x00000004ff037e24 */ /* 0x002fc8000f8e00ff */
[----:B------:R1:W2:Y:S03]  /*9e50*/  SYNCS.PHASECHK.TRANS64.TRYWAIT P0, [R3+URZ+0x88], R0 ;  /* 0x00008800030075a7 */ /* 0x0002a6000800017f */
[----:B--2---:R-:W-:Y:S05]  /*9e60*/  @!P0 NANOSLEEP.SYNCS 0x989680 ;  /* 0x009896800000895d */ /* 0x004fea0003900000 */
[----:B------:R-:W2:Y:S02]  /*9e70*/  @!P0 SYNCS.PHASECHK.TRANS64 P0, [R3+URZ+0x88], R0 ;  /* 0x00008800030085a7 */ /* 0x000ea4000800007f */
[----:B--2---:R-:W-:Y:S05]  /*9e80*/  @!P0 BRA `(.L_x_146) ;  /* 0xfffffffc00ec8947 */ /* 0x004fea000383ffff */
[----:B------:R-:W-:Y:S05]  /*9e90*/  BRA `(.L_x_145) ;  /* 0xffffffd4003c7947 */ /* 0x000fea000383ffff */
.L_x_155:
[----:B-1----:R-:W-:-:S04]  /*9ea0*/  IMAD.U32 R5, RZ, RZ, UR13 ;  /* 0x0000000dff057e24 */ /* 0x002fc8000f8e00ff */
[----:B------:R1:W2:Y:S03]  /*9eb0*/  SYNCS.PHASECHK.TRANS64.TRYWAIT P1, [R5+URZ+0x60], R4 ;  /* 0x00006004050075a7 */ /* 0x0002a6000802017f */
[----:B--2---:R-:W-:Y:S05]  /*9ec0*/  @!P1 NANOSLEEP.SYNCS 0x989680 ;  /* 0x009896800000995d */ /* 0x004fea0003900000 */
[----:B------:R-:W2:Y:S02]  /*9ed0*/  @!P1 SYNCS.PHASECHK.TRANS64 P1, [R5+URZ+0x60], R4 ;  /* 0x00006004050095a7 */ /* 0x000ea4000802007f */
[----:B--2---:R-:W-:Y:S05]  /*9ee0*/  @!P1 BRA `(.L_x_155) ;  /* 0xfffffffc00ec9947 */ /* 0x004fea000383ffff */
[----:B------:R-:W-:Y:S05]  /*9ef0*/  BRA `(.L_x_241) ;  /* 0xffffffd800247947 */ /* 0x000fea000383ffff */
.L_x_161:
[----:B-12---:R-:W-:-:S04]  /*9f00*/  IMAD.U32 R5, RZ, RZ, UR13 ;  /* 0x0000000dff057e24 */ /* 0x006fc8000f8e00ff */
[----:B------:R1:W2:Y:S03]  /*9f10*/  SYNCS.PHASECHK.TRANS64.TRYWAIT P1, [R5+URZ+0x68], R4 ;  /* 0x00006804050075a7 */ /* 0x0002a6000802017f */
[----:B--2---:R-:W-:Y:S05]  /*9f20*/  @!P1 NANOSLEEP.SYNCS 0x989680 ;  /* 0x009896800000995d */ /* 0x004fea0003900000 */
[----:B------:R-:W2:Y:S02]  /*9f30*/  @!P1 SYNCS.PHASECHK.TRANS64 P1, [R5+URZ+0x68], R4 ;  /* 0x00006804050095a7 */ /* 0x000ea4000802007f */
[----:B--2---:R-:W-:Y:S05]  /*9f40*/  @!P1 BRA `(.L_x_161) ;  /* 0xfffffffc00ec9947 */ /* 0x004fea000383ffff */
[----:B------:R-:W-:Y:S05]  /*9f50*/  BRA `(.L_x_242) ;  /* 0xffffffd8006c7947 */ /* 0x000fea000383ffff */
.L_x_167:
[----:B-123--:R-:W-:-:S04]  /*9f60*/  IMAD.U32 R5, RZ, RZ, UR13 ;  /* 0x0000000dff057e24 */ /* 0x00efc8000f8e00ff */
[----:B------:R1:W2:Y:S03]  /*9f70*/  SYNCS.PHASECHK.TRANS64.TRYWAIT P1, [R5+URZ+0x70], R4 ;  /* 0x00007004050075a7 */ /* 0x0002a6000802017f */
[----:B--2---:R-:W-:Y:S05]  /*9f80*/  @!P1 NANOSLEEP.SYNCS 0x989680 ;  /* 0x009896800000995d */ /* 0x004fea0003900000 */
[----:B------:R-:W2:Y:S02]  /*9f90*/  @!P1 SYNCS.PHASECHK.TRANS64 P1, [R5+URZ+0x70], R4 ;  /* 0x00007004050095a7 */ /* 0x000ea4000802007f */
[----:B--2---:R-:W-:Y:S05]  /*9fa0*/  @!P1 BRA `(.L_x_167) ;  /* 0xfffffffc00ec9947 */ /* 0x004fea000383ffff */
[----:B------:R-:W-:Y:S05]  /*9fb0*/  BRA `(.L_x_243) ;  /* 0xffffffd800c07947 */ /* 0x000fea000383ffff */
.L_x_173:
[----:B-1234-:R-:W-:-:S04]  /*9fc0*/  IMAD.U32 R5, RZ, RZ, UR13 ;  /* 0x0000000dff057e24 */ /* 0x01efc8000f8e00ff */
[----:B------:R1:W2:Y:S03]  /*9fd0*/  SYNCS.PHASECHK.TRANS64.TRYWAIT P1, [R5+URZ+0x78], R4 ;  /* 0x00007804050075a7 */ /* 0x0002a6000802017f */
[----:B--2---:R-:W-:Y:S05]  /*9fe0*/  @!P1 NANOSLEEP.SYNCS 0x989680 ;  /* 0x009896800000995d */ /* 0x004fea0003900000 */
[----:B------:R-:W2:Y:S02]  /*9ff0*/  @!P1 SYNCS.PHASECHK.TRANS64 P1, [R5+URZ+0x78], R4 ;  /* 0x00007804050095a7 */ /* 0x000ea4000802007f */
[----:B--2---:R-:W-:Y:S05]  /*a000*/  @!P1 BRA `(.L_x_173) ;  /* 0xfffffffc00ec9947 */ /* 0x004fea000383ffff */
[----:B------:R-:W-:Y:S05]  /*a010*/  BRA `(.L_x_244) ;  /* 0xffffffdc000c7947 */ /* 0x000fea000383ffff */
.L_x_179:
[----:B-1234-:R-:W-:-:S04]  /*a020*/  MOV R5, UR13 ;  /* 0x0000000d00057c02 */ /* 0x01efc80008000f00 */
[----:B------:R1:W2:Y:S03]  /*a030*/  SYNCS.PHASECHK.TRANS64.TRYWAIT P1, [R5+URZ+0x60], R4 ;  /* 0x00006004050075a7 */ /* 0x0002a6000802017f */
[----:B--2---:R-:W-:Y:S05]  /*a040*/  @!P1 NANOSLEEP.SYNCS 0x989680 ;  /* 0x009896800000995d */ /* 0x004fea0003900000 */
[----:B------:R-:W2:Y:S02]  /*a050*/  @!P1 SYNCS.PHASECHK.TRANS64 P1, [R5+URZ+0x60], R4 ;  /* 0x00006004050095a7 */ /* 0x000ea4000802007f */
[----:B--2---:R-:W-:Y:S05]  /*a060*/  @!P1 BRA `(.L_x_179) ;  /* 0xfffffffc00ec9947 */ /* 0x004fea000383ffff */
[----:B------:R-:W-:Y:S05]  /*a070*/  BRA `(.L_x_245) ;  /* 0xffffffdc00607947 */ /* 0x000fea000383ffff */
.L_x_185:
[----:B-1234-:R-:W-:-:S04]  /*a080*/  IMAD.U32 R5, RZ, RZ, UR13 ;  /* 0x0000000dff057e24 */ /* 0x01efc8000f8e00ff */
[----:B------:R1:W2:Y:S03]  /*a090*/  SYNCS.PHASECHK.TRANS64.TRYWAIT P1, [R5+URZ+0x68], R4 ;  /* 0x00006804050075a7 */ /* 0x0002a6000802017f */
[----:B--2---:R-:W-:Y:S05]  /*a0a0*/  @!P1 NANOSLEEP.SYNCS 0x989680 ;  /* 0x009896800000995d */ /* 0x004fea0003900000 */
[----:B------:R-:W2:Y:S02]  /*a0b0*/  @!P1 SYNCS.PHASECHK.TRANS64 P1, [R5+URZ+0x68], R4 ;  /* 0x00006804050095a7 */ /* 0x000ea4000802007f */
[----:B--2---:R-:W-:Y:S05]  /*a0c0*/  @!P1 BRA `(.L_x_185) ;  /* 0xfffffffc00ec9947 */ /* 0x004fea000383ffff */
[----:B------:R-:W-:Y:S05]  /*a0d0*/  BRA `(.L_x_246) ;  /* 0xffffffdc00a07947 */ /* 0x000fea000383ffff */
.L_x_191:
[----:B-1234-:R-:W-:-:S04]  /*a0e0*/  IMAD.U32 R5, RZ, RZ, UR13 ;  /* 0x0000000dff057e24 */ /* 0x01efc8000f8e00ff */
[----:B------:R1:W2:Y:S03]  /*a0f0*/  SYNCS.PHASECHK.TRANS64.TRYWAIT P1, [R5+URZ+0x70], R4 ;  /* 0x00007004050075a7 */ /* 0x0002a6000802017f */
[----:B--2---:R-:W-:Y:S05]  /*a100*/  @!P1 NANOSLEEP.SYNCS 0x989680 ;  /* 0x009896800000995d */ /* 0x004fea0003900000 */
[----:B------:R-:W2:Y:S02]  /*a110*/  @!P1 SYNCS.PHASECHK.TRANS64 P1, [R5+URZ+0x70], R4 ;  /* 0x00007004050095a7 */ /* 0x000ea4000802007f */
[----:B--2---:R-:W-:Y:S05]  /*a120*/  @!P1 BRA `(.L_x_191) ;  /* 0xfffffffc00ec9947 */ /* 0x004fea000383ffff */
[----:B------:R-:W-:Y:S05]  /*a130*/  BRA `(.L_x_247) ;  /* 0xffffffdc00e87947 */ /* 0x000fea000383ffff */
.L_x_197:
[----:B-1234-:R-:W-:-:S04]  /*a140*/  IMAD.U32 R5, RZ, RZ, UR13 ;  /* 0x0000000dff057e24 */ /* 0x01efc8000f8e00ff */
[----:B------:R1:W2:Y:S03]  /*a150*/  SYNCS.PHASECHK.TRANS64.TRYWAIT P1, [R5+URZ+0x78], R4 ;  /* 0x00007804050075a7 */ /* 0x0002a6000802017f */
[----:B--2---:R-:W-:Y:S05]  /*a160*/  @!P1 NANOSLEEP.SYNCS 0x989680 ;  /* 0x009896800000995d */ /* 0x004fea0003900000 */
[----:B------:R-:W2:Y:S02]  /*a170*/  @!P1 SYNCS.PHASECHK.TRANS64 P1, [R5+URZ+0x78], R4 ;  /* 0x00007804050095a7 */ /* 0x000ea4000802007f */
[----:B--2---:R-:W-:Y:S05]  /*a180*/  @!P1 BRA `(.L_x_197) ;  /* 0xfffffffc00ec9947 */ /* 0x004fea000383ffff */
[----:B------:R-:W-:Y:S05]  /*a190*/  BRA `(.L_x_248) ;  /* 0xffffffe000247947 */ /* 0x000fea000383ffff */
.L_x_207:
[----:B------:R1:W1:Y:S02]  /*a1a0*/  SYNCS.PHASECHK.TRANS64.TRYWAIT P0, [R0+URZ+0x60], R3 ;  /* 0x00006003000075a7 */ /* 0x000264000800017f */
[----:B-1----:R-:W-:Y:S05]  /*a1b0*/  @!P0 NANOSLEEP.SYNCS 0x989680 ;  /* 0x009896800000895d */ /* 0x002fea0003900000 */
[----:B------:R-:W1:Y:S02]  /*a1c0*/  @!P0 SYNCS.PHASECHK.TRANS64 P0, [R0+URZ+0x60], R3 ;  /* 0x00006003000085a7 */ /* 0x000e64000800007f */
[----:B-1----:R-:W-:Y:S05]  /*a1d0*/  @!P0 BRA `(.L_x_207) ;  /* 0xfffffffc00f08947 */ /* 0x002fea000383ffff */
[----:B------:R-:W-:Y:S05]  /*a1e0*/  BRA `(.L_x_249) ;  /* 0xffffffe800147947 */ /* 0x000fea000383ffff */
.L_x_209:
[----:B------:R1:W1:Y:S02]  /*a1f0*/  SYNCS.PHASECHK.TRANS64.TRYWAIT P0, [R0+URZ+0x68], R3 ;  /* 0x00006803000075a7 */ /* 0x000264000800017f */
[----:B-1----:R-:W-:Y:S05]  /*a200*/  @!P0 NANOSLEEP.SYNCS 0x989680 ;  /* 0x009896800000895d */ /* 0x002fea0003900000 */
[----:B------:R-:W1:Y:S02]  /*a210*/  @!P0 SYNCS.PHASECHK.TRANS64 P0, [R0+URZ+0x68], R3 ;  /* 0x00006803000085a7 */ /* 0x000e64000800007f */
[----:B-1----:R-:W-:Y:S05]  /*a220*/  @!P0 BRA `(.L_x_209) ;  /* 0xfffffffc00f08947 */ /* 0x002fea000383ffff */
[----:B------:R-:W-:Y:S05]  /*a230*/  BRA `(.L_x_250) ;  /* 0xffffffe800107947 */ /* 0x000fea000383ffff */
.L_x_211:
[----:B------:R1:W1:Y:S02]  /*a240*/  SYNCS.PHASECHK.TRANS64.TRYWAIT P0, [R0+URZ+0x70], R3 ;  /* 0x00007003000075a7 */ /* 0x000264000800017f */
[----:B-1----:R-:W-:Y:S05]  /*a250*/  @!P0 NANOSLEEP.SYNCS 0x989680 ;  /* 0x009896800000895d */ /* 0x002fea0003900000 */
[----:B------:R-:W1:Y:S02]  /*a260*/  @!P0 SYNCS.PHASECHK.TRANS64 P0, [R0+URZ+0x70], R3 ;  /* 0x00007003000085a7 */ /* 0x000e64000800007f */
[----:B-1----:R-:W-:Y:S05]  /*a270*/  @!P0 BRA `(.L_x_211) ;  /* 0xfffffffc00f08947 */ /* 0x002fea000383ffff */
[----:B------:R-:W-:Y:S05]  /*a280*/  BRA `(.L_x_251) ;  /* 0xffffffe8000c7947 */ /* 0x000fea000383ffff */
.L_x_215:
[----:B------:R-:W-:Y:S01]  /*a290*/  BSSY B1, `(.L_x_252) ;  /* 0x0000006000017945 */ /* 0x000fe20003800000 */
[----:B------:R-:W-:-:S07]  /*a2a0*/  IMAD.MOV.U32 R15, RZ, RZ, -0x1 ;  /* 0xffffffffff0f7424 */ /* 0x000fce00078e00ff */
[----:B------:R-:W-:Y:S05]  /*a2b0*/  WARPSYNC.COLLECTIVE R15, `(.L_x_253) ;  /* 0x000000000f0c7348 */ /* 0x000fea0003c00000 */
[----:B------:R-:W-:Y:S02]  /*a2c0*/  ELECT P6, UR62, PT ;  /* 0x00000000003e782f */ /* 0x000fe400038c0000 */
[----:B------:R-:W-:Y:S01]  /*a2d0*/  MOV R14, UR62 ;  /* 0x0000003e000e7c02 */ /* 0x000fe20008000f00 */
[----:B------:R-:W-:Y:S10]  /*a2e0*/  ENDCOLLECTIVE ;  /* 0x000000000000791b */ /* 0x000ff40003800000 */
.L_x_253:
[----:B------:R-:W-:Y:S05]  /*a2f0*/  BSYNC B1 ;  /* 0x0000000000017941 */ /* 0x000fea0003800000 */
.L_x_252:
[----:B------:R-:W-:Y:S05]  /*a300*/  BRA `(.L_x_254) ;  /* 0xffffffe800887947 */ /* 0x000fea000383ffff */
.L_x_218:
[----:B--2---:R2:W3:Y:S02]  /*a310*/  SYNCS.PHASECHK.TRANS64.TRYWAIT P1, [R15+URZ+0x20], R8 ;  /* 0x000020080f0075a7 */ /* 0x0044e4000802017f */
[----:B---3--:R-:W-:Y:S05]  /*a320*/  @!P1 NANOSLEEP.SYNCS 0x989680 ;  /* 0x009896800000995d */ /* 0x008fea0003900000 */
[----:B------:R-:W3:Y:S02]  /*a330*/  @!P1 SYNCS.PHASECHK.TRANS64 P1, [R15+URZ+0x20], R8 ;  /* 0x000020080f0095a7 */ /* 0x000ee4000802007f */
[----:B---3--:R-:W-:Y:S05]  /*a340*/  @!P1 BRA `(.L_x_218) ;  /* 0xfffffffc00f09947 */ /* 0x008fea000383ffff */
[----:B------:R-:W-:Y:S05]  /*a350*/  BRA `(.L_x_255) ;  /* 0xffffffe800bc7947 */ /* 0x000fea000383ffff */
.L_x_227:
[----:B------:R-:W-:Y:S01]  /*a360*/  BSSY B0, `(.L_x_256) ;  /* 0x0000006000007945 */ /* 0x000fe20003800000 */
[----:B------:R-:W-:-:S07]  /*a370*/  IMAD.MOV.U32 R15, RZ, RZ, -0x1 ;  /* 0xffffffffff0f7424 */ /* 0x000fce00078e00ff */
[----:B------:R-:W-:Y:S05]  /*a380*/  WARPSYNC.COLLECTIVE R15, `(.L_x_257) ;  /* 0x000000000f0c7348 */ /* 0x000fea0003c00000 */
[----:B------:R-:W-:Y:S02]  /*a390*/  ELECT P6, UR62, PT ;  /* 0x00000000003e782f */ /* 0x000fe400038c0000 */
[----:B------:R-:W-:Y:S01]  /*a3a0*/  MOV R14, UR62 ;  /* 0x0000003e000e7c02 */ /* 0x000fe20008000f00 */
[----:B------:R-:W-:Y:S10]  /*a3b0*/  ENDCOLLECTIVE ;  /* 0x000000000000791b */ /* 0x000ff40003800000 */
.L_x_257:
[----:B------:R-:W-:Y:S05]  /*a3c0*/  BSYNC B0 ;  /* 0x0000000000007941 */ /* 0x000fea0003800000 */
.L_x_256:
[----:B------:R-:W-:Y:S05]  /*a3d0*/  BRA `(.L_x_258) ;  /* 0xfffffff400187947 */ /* 0x000fea000383ffff */
.L_x_229:
[----:B-1----:R1:W2:Y:S02]  /*a3e0*/  SYNCS.PHASECHK.TRANS64.TRYWAIT P0, [R7+URZ], R4 ;  /* 0x00000004070075a7 */ /* 0x0022a4000800017f */
[----:B--2---:R-:W-:Y:S05]  /*a3f0*/  @!P0 NANOSLEEP.SYNCS 0x989680 ;  /* 0x009896800000895d */ /* 0x004fea0003900000 */
[----:B------:R-:W2:Y:S02]  /*a400*/  @!P0 SYNCS.PHASECHK.TRANS64 P0, [R7+URZ], R4 ;  /* 0x00000004070085a7 */ /* 0x000ea4000800007f */
[----:B--2---:R-:W-:Y:S05]  /*a410*/  @!P0 BRA `(.L_x_229) ;  /* 0xfffffffc00f08947 */ /* 0x004fea000383ffff */
[----:B------:R-:W-:Y:S05]  /*a420*/  BRA `(.L_x_259) ;  /* 0xfffffff400547947 */ /* 0x000fea000383ffff */
.L_x_230:
[----:B-1----:R1:W2:Y:S02]  /*a430*/  SYNCS.PHASECHK.TRANS64.TRYWAIT P0, [R6+URZ], R3 ;  /* 0x00000003060075a7 */ /* 0x0022a4000800017f */
[----:B--2---:R-:W-:Y:S05]  /*a440*/  @!P0 NANOSLEEP.SYNCS 0x989680 ;  /* 0x009896800000895d */ /* 0x004fea0003900000 */
[----:B------:R-:W2:Y:S02]  /*a450*/  @!P0 SYNCS.PHASECHK.TRANS64 P0, [R6+URZ], R3 ;  /* 0x00000003060085a7 */ /* 0x000ea4000800007f */
[----:B--2---:R-:W-:Y:S05]  /*a460*/  @!P0 BRA `(.L_x_230) ;  /* 0xfffffffc00f08947 */ /* 0x004fea000383ffff */
[----:B------:R-:W-:Y:S05]  /*a470*/  BRA `(.L_x_260) ;  /* 0xfffffff400647947 */ /* 0x000fea000383ffff */
.L_x_231:
[----:B--2---:R2:W3:Y:S02]  /*a480*/  SYNCS.PHASECHK.TRANS64.TRYWAIT P0, [R7+URZ], R4 ;  /* 0x00000004070075a7 */ /* 0x0044e4000800017f */
[----:B---3--:R-:W-:Y:S05]  /*a490*/  @!P0 NANOSLEEP.SYNCS 0x989680 ;  /* 0x009896800000895d */ /* 0x008fea0003900000 */
[----:B------:R-:W3:Y:S02]  /*a4a0*/  @!P0 SYNCS.PHASECHK.TRANS64 P0, [R7+URZ], R4 ;  /* 0x00000004070085a7 */ /* 0x000ee4000800007f */
[----:B---3--:R-:W-:Y:S05]  /*a4b0*/  @!P0 BRA `(.L_x_231) ;  /* 0xfffffffc00f08947 */ /* 0x008fea000383ffff */
[----:B------:R-:W-:Y:S05]  /*a4c0*/  BRA `(.L_x_261) ;  /* 0xfffffff4006c7947 */ /* 0x000fea000383ffff */
.L_x_262:
[----:B------:R-:W-:-:S00]  /*a4d0*/  BRA `(.L_x_262) ;  /* 0xfffffffc00fc7947 */ /* 0x000fc0000383ffff */
[----:B------:R-:W-:-:S00]  /*a4e0*/  NOP ;  /* 0x0000000000007918 */ /* 0x000fc00000000000 */
        /* <DEDUP_REMOVED lines=9> */
.L_x_263:


//--------------------- .nv.global.init           --------------------------
	.section	.nv.global.init,"aw",@progbits
.nv.global.init:
	.type		$str$22,@object
	.size		$str$22,($str$26 - $str$22)
$str$22:
        /*0000*/ 	.byte	0x6b, 0x5f, 0x74, 0x69, 0x6c, 0x65, 0x5f, 0x63, 0x6f, 0x75, 0x6e, 0x74, 0x20, 0x3e, 0x3d, 0x20
        /*0010*/ 	.byte	0x31, 0x00
	.type		$str$26,@object
	.size		$str$26,($str$27 - $str$26)
$str$26:
        /*0012*/ 	.byte	0x28, 0x61, 0x64, 0x64, 0x72, 0x65, 0x73, 0x73, 0x20, 0x26, 0x20, 0x6d, 0x61, 0x73, 0x6b, 0x29
        /*0022*/ 	.byte	0x20, 0x3d, 0x3d, 0x20, 0x30, 0x00
	.type		$str$27,@object
	.size		$str$27,($str$23 - $str$27)
$str$27:
        /*0028*/ 	.byte	0x2f, 0x74, 0x6d, 0x70, 0x2f, 0x63, 0x75, 0x74, 0x6c, 0x61, 0x73, 0x73, 0x5f, 0x73, 0x77, 0x65
        /*0038*/ 	.byte	0x65, 0x70, 0x5f, 0x73, 0x72, 0x63, 0x2f, 0x69, 0x6e, 0x63, 0x6c, 0x75, 0x64, 0x65, 0x2f, 0x63
        /*0048*/ 	.byte	0x75, 0x74, 0x65, 0x2f, 0x70, 0x6f, 0x69, 0x6e, 0x74, 0x65, 0x72, 0x5f, 0x66, 0x6c, 0x61, 0x67
        /*0058*/ 	.byte	0x67, 0x65, 0x64, 0x2e, 0x68, 0x70, 0x70, 0x00
	.type		$str$23,@object
	.size		$str$23,(__unnamed_2 - $str$23)
$str$23:
        /*0060*/ 	.byte	0x2f, 0x74, 0x6d, 0x70, 0x2f, 0x63, 0x75, 0x74, 0x6c, 0x61, 0x73, 0x73, 0x5f, 0x73, 0x77, 0x65
        /*0070*/ 	.byte	0x65, 0x70, 0x5f, 0x73, 0x72, 0x63, 0x2f, 0x69, 0x6e, 0x63, 0x6c, 0x75, 0x64, 0x65, 0x2f, 0x63
        /*0080*/ 	.byte	0x75, 0x74, 0x6c, 0x61, 0x73, 0x73, 0x2f, 0x67, 0x65, 0x6d, 0x6d, 0x2f, 0x63, 0x6f, 0x6c, 0x6c
        /*0090*/ 	.byte	0x65, 0x63, 0x74, 0x69, 0x76, 0x65, 0x2f, 0x73, 0x6d, 0x39, 0x30, 0x5f, 0x6d, 0x6d, 0x61, 0x5f
        /*00a0*/ 	.byte	0x74, 0x6d, 0x61, 0x5f, 0x67, 0x6d, 0x6d, 0x61, 0x5f, 0x73, 0x73, 0x5f, 0x77, 0x61, 0x72, 0x70
        /*00b0*/ 	.byte	0x73, 0x70, 0x65, 0x63, 0x69, 0x61, 0x6c, 0x69, 0x7a, 0x65, 0x64, 0x2e, 0x68, 0x70, 0x70, 0x00
	.type		__unnamed_2,@object
	.size		__unnamed_2,(__unnamed_1 - __unnamed_2)
__unnamed_2:
        /*00c0*/ 	.byte	0x61, 0x75, 0x74, 0x6f, 0x20, 0x63, 0x75, 0x74, 0x65, 0x3a, 0x3a, 0x61, 0x73, 0x5f, 0x70, 0x6f
        /* <DEDUP_REMOVED lines=27> */
        /*0280*/ 	.byte	0x3c, 0x34, 0x30, 0x39, 0x36, 0x3e, 0x3e, 0x3e, 0x3e, 0x3e, 0x5d, 0x00
	.type		__unnamed_1,@object
	.size		__unnamed_1,(.L_0 - __unnamed_1)
__unnamed_1:
        /* <DEDUP_REMOVED lines=181> */
        /*0ddc*/ 	.byte	0x6e, 0x74, 0x69, 0x74, 0x79, 0x5d, 0x00
.L_0:


//--------------------- .nv.shared._ZN7cutlass13device_kernelINS_4gemm6kernel13GemmUniversalIN4cute5tupleIJiiiiEEENS1_10collective13CollectiveMmaINS1_34MainloopSm90TmaGmmaWarpSpecializedILi4ENS5_IJNS4_1CILi1EEESB_SB_EEENS1_35KernelTmaWarpSpecializedCooperativeEEENS5_IJNSA_ILi256EEENSA_ILi128EEENSA_ILi64EEEEEENS_10bfloat16_tENS5_IJlSB_lEEESJ_SK_NS4_8TiledMMAINS4_8MMA_AtomIJNS4_4SM904GMMA28MMA_64x128x16_F32BF16BF16_SSILNSO_5MajorE0ELSQ_0ELNSO_7ScaleInE1ELSR_1EEEEEENS4_6LayoutINS5_IJNSA_ILi2EEESB_SB_EEENS5_IJSB_NSA_ILi0EEESX_EEEEENS5_IJNS4_10UnderscoreES10_S10_EEEEENS4_13SM90_TMA_LOADENS4_14ComposedLayoutINS4_7SwizzleILi3ELi4ELi3EEENS4_18smem_ptr_flag_bitsILi16EEENSU_INS5_IJNSA_ILi8EEESH_EEENS5_IJSH_SB_EEEEEEEvNS4_8identityES13_S1D_vS1E_EENS_8epilogue10collective18CollectiveEpilogueINS1G_22Sm90TmaWarpSpecializedILi4ELi2ELi16ELb1ELb0EEEJSI_NS5_IJSG_NSA_ILi32EEEEEESJ_SK_SJ_SK_NS1G_6fusion15FusionCallbacksIS1K_NS1N_13LinCombEltActINS1G_6thread4ReLuESJ_fSJ_fLNS_15FloatRoundStyleE2EEESI_S1M_JEEES13_NS14_INS15_ILi2ELi4ELi3EEES18_NSU_INS5_IJS19_S1L_EEENS5_IJS1L_SB_EEEEEEENS4_17SM75_U32x4_LDSM_NENS4_14SM90_TMA_STOREES1Z_NS4_17SM90_U32x4_STSM_NENS4_9Copy_AtomIJS22_NS_6half_tEEEEvEEEvvEEEEvNT_6ParamsE --------------------------
	.section	.nv.shared._ZN7cutlass13device_kernelINS_4gemm6kernel13GemmUniversalIN4cute5tupleIJiiiiEEENS1_10collective13CollectiveMmaINS1_34MainloopSm90TmaGmmaWarpSpecializedILi4ENS5_IJNS4_1CILi1EEESB_SB_EEENS1_35KernelTmaWarpSpecializedCooperativeEEENS5_IJNSA_ILi256EEENSA_ILi128EEENSA_ILi64EEEEEENS_10bfloat16_tENS5_IJlSB_lEEESJ_SK_NS4_8TiledMMAINS4_8MMA_AtomIJNS4_4SM904GMMA28MMA_64x128x16_F32BF16BF16_SSILNSO_5MajorE0ELSQ_0ELNSO_7ScaleInE1ELSR_1EEEEEENS4_6LayoutINS5_IJNSA_ILi2EEESB_SB_EEENS5_IJSB_NSA_ILi0EEESX_EEEEENS5_IJNS4_10UnderscoreES10_S10_EEEEENS4_13SM90_TMA_LOADENS4_14ComposedLayoutINS4_7SwizzleILi3ELi4ELi3EEENS4_18smem_ptr_flag_bitsILi16EEENSU_INS5_IJNSA_ILi8EEESH_EEENS5_IJSH_SB_EEEEEEEvNS4_8identityES13_S1D_vS1E_EENS_8epilogue10collective18CollectiveEpilogueINS1G_22Sm90TmaWarpSpecializedILi4ELi2ELi16ELb1ELb0EEEJSI_NS5_IJSG_NSA_ILi32EEEEEESJ_SK_SJ_SK_NS1G_6fusion15FusionCallbacksIS1K_NS1N_13LinCombEltActINS1G_6thread4ReLuESJ_fSJ_fLNS_15FloatRoundStyleE2EEESI_S1M_JEEES13_NS14_INS15_ILi2ELi4ELi3EEES18_NSU_INS5_IJS19_S1L_EEENS5_IJS1L_SB_EEEEEEENS4_17SM75_U32x4_LDSM_NENS4_14SM90_TMA_STOREES1Z_NS4_17SM90_U32x4_STSM_NENS4_9Copy_AtomIJS22_NS_6half_tEEEEvEEEvvEEEEvNT_6ParamsE,"aw",@nobits
	.sectionflags	@""
	.align	16
	.zero		1024


//--------------------- .nv.shared.reserved.0     --------------------------
	.section	.nv.shared.reserved.0,"aw",@nobits
	.weak		__nv_reservedSMEM_offset_0_alias
	.size		__nv_reservedSMEM_offset_0_alias, 0, 0
	.other		__nv_reservedSMEM_offset_0_alias,@"STO_CUDA_RESERVED_SHARED STV_DEFAULT"
__nv_reservedSMEM_offset_0_alias:
	.zero		0


//--------------------- .nv.global                --------------------------
	.section	.nv.global,"aw",@nobits
.nv.global:
	.type		_ZN39_INTERNAL_7d9d4c0e_4_k_cu_3181b9c4_28014cute1_E,@object
	.size		_ZN39_INTERNAL_7d9d4c0e_4_k_cu_3181b9c4_28014cute1_E,(_ZN39_INTERNAL_7d9d4c0e_4_k_cu_3181b9c4_28014cuda3std3__45__cpo6cbeginE - _ZN39_INTERNAL_7d9d4c0e_4_k_cu_3181b9c4_28014cute1_E)
_ZN39_INTERNAL_7d9d4c0e_4_k_cu_3181b9c4_28014cute1_E:
	.zero		1
	.type		_ZN39_INTERNAL_7d9d4c0e_4_k_cu_3181b9c4_28014cuda3std3__45__cpo6cbeginE,@object
	.size		_ZN39_INTERNAL_7d9d4c0e_4_k_cu_3181b9c4_28014cuda3std3__45__cpo6cbeginE,(_ZN39_INTERNAL_7d9d4c0e_4_k_cu_3181b9c4_28014cuda3std3__48in_placeE - _ZN39_INTERNAL_7d9d4c0e_4_k_cu_3181b9c4_28014cuda3std3__45__cpo6cbeginE)
_ZN39_INTERNAL_7d9d4c0e_4_k_cu_3181b9c4_28014cuda3std3__45__cpo6cbeginE:
	.zero		1
	.type		_ZN39_INTERNAL_7d9d4c0e_4_k_cu_3181b9c4_28014cuda3std3__48in_placeE,@object
	.size		_ZN39_INTERNAL_7d9d4c0e_4_k_cu_3181b9c4_28014cuda3std3__48in_placeE,(_ZN39_INTERNAL_7d9d4c0e_4_k_cu_3181b9c4_28014cuda3std6ranges3__45__cpo9iter_moveE - _ZN39_INTERNAL_7d9d4c0e_4_k_cu_3181b9c4_28014cuda3std3__48in_placeE)
_ZN39_INTERNAL_7d9d4c0e_4_k_cu_3181b9c4_28014cuda3std3__48in_placeE:
	.zero		1
	.type		_ZN39_INTERNAL_7d9d4c0e_4_k_cu_3181b9c4_28014cuda3std6ranges3__45__cpo9iter_moveE,@object
	.size		_ZN39_INTERNAL_7d9d4c0e_4_k_cu_3181b9c4_28014cuda3std6ranges3__45__cpo9iter_moveE,(_ZN39_INTERNAL_7d9d4c0e_4_k_cu_3181b9c4_28014cuda3std3__45__cpo5beginE - _ZN39_INTERNAL_7d9d4c0e_4_k_cu_3181b9c4_28014cuda3std6ranges3__45__cpo9iter_moveE)
_ZN39_INTERNAL_7d9d4c0e_4_k_cu_3181b9c4_28014cuda3std6ranges3__45__cpo9iter_moveE:
	.zero		1
	.type		_ZN39_INTERNAL_7d9d4c0e_4_k_cu_3181b9c4_28014cuda3std3__45__cpo5beginE,@object
	.size		_ZN39_INTERNAL_7d9d4c0e_4_k_cu_3181b9c4_28014cuda3std3__45__cpo5beginE,(_ZN39_INTERNAL_7d9d4c0e_4_k_cu_3181b9c4_28014cuda3std3__441_GLOBAL__N__7d9d4c0e_4_k_cu_3181b9c4_28016ignoreE - _ZN39_INTERNAL_7d9d4c0e_4_k_cu_3181b9c4_28014cuda3std3__45__cpo5beginE)
_ZN39_INTERNAL_7d9d4c0e_4_k_cu_3181b9c4_28014cuda3std3__45__cpo5beginE:
	.zero		1
	.type		_ZN39_INTERNAL_7d9d4c0e_4_k_cu_3181b9c4_28014cuda3std3__441_GLOBAL__N__7d9d4c0e_4_k_cu_3181b9c4_28016ignoreE,@object
	.size		_ZN39_INTERNAL_7d9d4c0e_4_k_cu_3181b9c4_28014cuda3std3__441_GLOBAL__N__7d9d4c0e_4_k_cu_3181b9c4_28016ignoreE,(_ZN39_INTERNAL_7d9d4c0e_4_k_cu_3181b9c4_28014cute7productE - _ZN39_INTERNAL_7d9d4c0e_4_k_cu_3181b9c4_28014cuda3std3__441_GLOBAL__N__7d9d4c0e_4_k_cu_3181b9c4_28016ignoreE)
_ZN39_INTERNAL_7d9d4c0e_4_k_cu_3181b9c4_28014cuda3std3__441_GLOBAL__N__7d9d4c0e_4_k_cu_3181b9c4_28016ignoreE:
	.zero		1
	.type		_ZN39_INTERNAL_7d9d4c0e_4_k_cu_3181b9c4_28014cute7productE,@object
	.size		_ZN39_INTERNAL_7d9d4c0e_4_k_cu_3181b9c4_28014cute7productE,(_ZN39_INTERNAL_7d9d4c0e_4_k_cu_3181b9c4_28014cuda3std3__45__cpo3endE - _ZN39_INTERNAL_7d9d4c0e_4_k_cu_3181b9c4_28014cute7productE)
_ZN39_INTERNAL_7d9d4c0e_4_k_cu_3181b9c4_28014cute7productE:
	.zero		1
	.type		_ZN39_INTERNAL_7d9d4c0e_4_k_cu_3181b9c4_28014cuda3std3__45__cpo3endE,@object
	.size		_ZN39_INTERNAL_7d9d4c0e_4_k_cu_3181b9c4_28014cuda3std3__45__cpo3endE,(_ZN39_INTERNAL_7d9d4c0e_4_k_cu_3181b9c4_28014cuda3std3__419piecewise_constructE - _ZN39_INTERNAL_7d9d4c0e_4_k_cu_3181b9c4_28014cuda3std3__45__cpo3endE)
_ZN39_INTERNAL_7d9d4c0e_4_k_cu_3181b9c4_28014cuda3std3__45__cpo3endE:
	.zero		1
	.type		_ZN39_INTERNAL_7d9d4c0e_4_k_cu_3181b9c4_28014cuda3std3__419piecewise_constructE,@object
	.size		_ZN39_INTERNAL_7d9d4c0e_4_k_cu_3181b9c4_28014cuda3std3__419piecewise_constructE,(_ZN39_INTERNAL_7d9d4c0e_4_k_cu_3181b9c4_28014cuda3std3__45__cpo4cendE - _ZN39_INTERNAL_7d9d4c0e_4_k_cu_3181b9c4_28014cuda3std3__419piecewise_constructE)
_ZN39_INTERNAL_7d9d4c0e_4_k_cu_3181b9c4_28014cuda3std3__419piecewise_constructE:
	.zero		1
	.type		_ZN39_INTERNAL_7d9d4c0e_4_k_cu_3181b9c4_28014cuda3std3__45__cpo4cendE,@object
	.size		_ZN39_INTERNAL_7d9d4c0e_4_k_cu_3181b9c4_28014cuda3std3__45__cpo4cendE,(_ZN39_INTERNAL_7d9d4c0e_4_k_cu_3181b9c4_28014cuda3std6ranges3__45__cpo4swapE - _ZN39_INTERNAL_7d9d4c0e_4_k_cu_3181b9c4_28014cuda3std3__45__cpo4cendE)
_ZN39_INTERNAL_7d9d4c0e_4_k_cu_3181b9c4_28014cuda3std3__45__cpo4cendE:
	.zero		1
	.type		_ZN39_INTERNAL_7d9d4c0e_4_k_cu_3181b9c4_28014cuda3std6ranges3__45__cpo4swapE,@object
	.size		_ZN39_INTERNAL_7d9d4c0e_4_k_cu_3181b9c4_28014cuda3std6ranges3__45__cpo4swapE,(.L_9 - _ZN39_INTERNAL_7d9d4c0e_4_k_cu_3181b9c4_28014cuda3std6ranges3__45__cpo4swapE)
_ZN39_INTERNAL_7d9d4c0e_4_k_cu_3181b9c4_28014cuda3std6ranges3__45__cpo4swapE:
	.zero		1
.L_9:


//--------------------- .nv.constant0._ZN7cutlass13device_kernelINS_4gemm6kernel13GemmUniversalIN4cute5tupleIJiiiiEEENS1_10collective13CollectiveMmaINS1_34MainloopSm90TmaGmmaWarpSpecializedILi4ENS5_IJNS4_1CILi1EEESB_SB_EEENS1_35KernelTmaWarpSpecializedCooperativeEEENS5_IJNSA_ILi256EEENSA_ILi128EEENSA_ILi64EEEEEENS_10bfloat16_tENS5_IJlSB_lEEESJ_SK_NS4_8TiledMMAINS4_8MMA_AtomIJNS4_4SM904GMMA28MMA_64x128x16_F32BF16BF16_SSILNSO_5MajorE0ELSQ_0ELNSO_7ScaleInE1ELSR_1EEEEEENS4_6LayoutINS5_IJNSA_ILi2EEESB_SB_EEENS5_IJSB_NSA_ILi0EEESX_EEEEENS5_IJNS4_10UnderscoreES10_S10_EEEEENS4_13SM90_TMA_LOADENS4_14ComposedLayoutINS4_7SwizzleILi3ELi4ELi3EEENS4_18smem_ptr_flag_bitsILi16EEENSU_INS5_IJNSA_ILi8EEESH_EEENS5_IJSH_SB_EEEEEEEvNS4_8identityES13_S1D_vS1E_EENS_8epilogue10collective18CollectiveEpilogueINS1G_22Sm90TmaWarpSpecializedILi4ELi2ELi16ELb1ELb0EEEJSI_NS5_IJSG_NSA_ILi32EEEEEESJ_SK_SJ_SK_NS1G_6fusion15FusionCallbacksIS1K_NS1N_13LinCombEltActINS1G_6thread4ReLuESJ_fSJ_fLNS_15FloatRoundStyleE2EEESI_S1M_JEEES13_NS14_INS15_ILi2ELi4ELi3EEES18_NSU_INS5_IJS19_S1L_EEENS5_IJS1L_SB_EEEEEEENS4_17SM75_U32x4_LDSM_NENS4_14SM90_TMA_STOREES1Z_NS4_17SM90_U32x4_STSM_NENS4_9Copy_AtomIJS22_NS_6half_tEEEEvEEEvvEEEEvNT_6ParamsE --------------------------
	.section	.nv.constant0._ZN7cutlass13device_kernelINS_4gemm6kernel13GemmUniversalIN4cute5tupleIJiiiiEEENS1_10collective13CollectiveMmaINS1_34MainloopSm90TmaGmmaWarpSpecializedILi4ENS5_IJNS4_1CILi1EEESB_SB_EEENS1_35KernelTmaWarpSpecializedCooperativeEEENS5_IJNSA_ILi256EEENSA_ILi128EEENSA_ILi64EEEEEENS_10bfloat16_tENS5_IJlSB_lEEESJ_SK_NS4_8TiledMMAINS4_8MMA_AtomIJNS4_4SM904GMMA28MMA_64x128x16_F32BF16BF16_SSILNSO_5MajorE0ELSQ_0ELNSO_7ScaleInE1ELSR_1EEEEEENS4_6LayoutINS5_IJNSA_ILi2EEESB_SB_EEENS5_IJSB_NSA_ILi0EEESX_EEEEENS5_IJNS4_10UnderscoreES10_S10_EEEEENS4_13SM90_TMA_LOADENS4_14ComposedLayoutINS4_7SwizzleILi3ELi4ELi3EEENS4_18smem_ptr_flag_bitsILi16EEENSU_INS5_IJNSA_ILi8EEESH_EEENS5_IJSH_SB_EEEEEEEvNS4_8identityES13_S1D_vS1E_EENS_8epilogue10collective18CollectiveEpilogueINS1G_22Sm90TmaWarpSpecializedILi4ELi2ELi16ELb1ELb0EEEJSI_NS5_IJSG_NSA_ILi32EEEEEESJ_SK_SJ_SK_NS1G_6fusion15FusionCallbacksIS1K_NS1N_13LinCombEltActINS1G_6thread4ReLuESJ_fSJ_fLNS_15FloatRoundStyleE2EEESI_S1M_JEEES13_NS14_INS15_ILi2ELi4ELi3EEES18_NSU_INS5_IJS19_S1L_EEENS5_IJS1L_SB_EEEEEEENS4_17SM75_U32x4_LDSM_NENS4_14SM90_TMA_STOREES1Z_NS4_17SM90_U32x4_STSM_NENS4_9Copy_AtomIJS22_NS_6half_tEEEEvEEEvvEEEEvNT_6ParamsE,"a",@progbits
	.sectionflags	@""
	.align	4
.nv.constant0._ZN7cutlass13device_kernelINS_4gemm6kernel13GemmUniversalIN4cute5tupleIJiiiiEEENS1_10collective13CollectiveMmaINS1_34MainloopSm90TmaGmmaWarpSpecializedILi4ENS5_IJNS4_1CILi1EEESB_SB_EEENS1_35KernelTmaWarpSpecializedCooperativeEEENS5_IJNSA_ILi256EEENSA_ILi128EEENSA_ILi64EEEEEENS_10bfloat16_tENS5_IJlSB_lEEESJ_SK_NS4_8TiledMMAINS4_8MMA_AtomIJNS4_4SM904GMMA28MMA_64x128x16_F32BF16BF16_SSILNSO_5MajorE0ELSQ_0ELNSO_7ScaleInE1ELSR_1EEEEEENS4_6LayoutINS5_IJNSA_ILi2EEESB_SB_EEENS5_IJSB_NSA_ILi0EEESX_EEEEENS5_IJNS4_10UnderscoreES10_S10_EEEEENS4_13SM90_TMA_LOADENS4_14ComposedLayoutINS4_7SwizzleILi3ELi4ELi3EEENS4_18smem_ptr_flag_bitsILi16EEENSU_INS5_IJNSA_ILi8EEESH_EEENS5_IJSH_SB_EEEEEEEvNS4_8identityES13_S1D_vS1E_EENS_8epilogue10collective18CollectiveEpilogueINS1G_22Sm90TmaWarpSpecializedILi4ELi2ELi16ELb1ELb0EEEJSI_NS5_IJSG_NSA_ILi32EEEEEESJ_SK_SJ_SK_NS1G_6fusion15FusionCallbacksIS1K_NS1N_13LinCombEltActINS1G_6thread4ReLuESJ_fSJ_fLNS_15FloatRoundStyleE2EEESI_S1M_JEEES13_NS14_INS15_ILi2ELi4ELi3EEES18_NSU_INS5_IJS19_S1L_EEENS5_IJS1L_SB_EEEEEEENS4_17SM75_U32x4_LDSM_NENS4_14SM90_TMA_STOREES1Z_NS4_17SM90_U32x4_STSM_NENS4_9Copy_AtomIJS22_NS_6half_tEEEEvEEEvvEEEEvNT_6ParamsE:
	.zero		2432


//--------------------- SYMBOLS --------------------------

	.type		.nv.reservedSmem.offset0,@object
	.size		.nv.reservedSmem.offset0,0x4
	.type		__assertfail,@function
